//
// Generated by NVIDIA NVVM Compiler
//
// Compiler Build ID: CL-36424714
// Cuda compilation tools, release 13.0, V13.0.88
// Based on NVVM 20.0.0
//

.version 9.0
.target sm_100
.address_size 64

	// .globl	_Z21ripemd160_test_kernelPKhmPh
.global .align 4 .b8 K[20] = {0, 0, 0, 0, 153, 121, 130, 90, 161, 235, 217, 110, 220, 188, 27, 143, 78, 253, 83, 169};
.global .align 4 .b8 Kp[20] = {230, 139, 162, 80, 36, 209, 77, 92, 243, 62, 112, 109, 233, 118, 109, 122};
.global .align 4 .b8 R[320] = {0, 0, 0, 0, 1, 0, 0, 0, 2, 0, 0, 0, 3, 0, 0, 0, 4, 0, 0, 0, 5, 0, 0, 0, 6, 0, 0, 0, 7, 0, 0, 0, 8, 0, 0, 0, 9, 0, 0, 0, 10, 0, 0, 0, 11, 0, 0, 0, 12, 0, 0, 0, 13, 0, 0, 0, 14, 0, 0, 0, 15, 0, 0, 0, 7, 0, 0, 0, 4, 0, 0, 0, 13, 0, 0, 0, 1, 0, 0, 0, 10, 0, 0, 0, 6, 0, 0, 0, 15, 0, 0, 0, 3, 0, 0, 0, 12, 0, 0, 0, 0, 0, 0, 0, 9, 0, 0, 0, 5, 0, 0, 0, 2, 0, 0, 0, 14, 0, 0, 0, 11, 0, 0, 0, 8, 0, 0, 0, 3, 0, 0, 0, 10, 0, 0, 0, 14, 0, 0, 0, 4, 0, 0, 0, 9, 0, 0, 0, 15, 0, 0, 0, 8, 0, 0, 0, 1, 0, 0, 0, 2, 0, 0, 0, 7, 0, 0, 0, 0, 0, 0, 0, 6, 0, 0, 0, 13, 0, 0, 0, 11, 0, 0, 0, 5, 0, 0, 0, 12, 0, 0, 0, 1, 0, 0, 0, 9, 0, 0, 0, 11, 0, 0, 0, 10, 0, 0, 0, 0, 0, 0, 0, 8, 0, 0, 0, 12, 0, 0, 0, 4, 0, 0, 0, 13, 0, 0, 0, 3, 0, 0, 0, 7, 0, 0, 0, 15, 0, 0, 0, 14, 0, 0, 0, 5, 0, 0, 0, 6, 0, 0, 0, 2, 0, 0, 0, 4, 0, 0, 0, 0, 0, 0, 0, 5, 0, 0, 0, 9, 0, 0, 0, 7, 0, 0, 0, 12, 0, 0, 0, 2, 0, 0, 0, 10, 0, 0, 0, 14, 0, 0, 0, 1, 0, 0, 0, 3, 0, 0, 0, 8, 0, 0, 0, 11, 0, 0, 0, 6, 0, 0, 0, 15, 0, 0, 0, 13};
.global .align 4 .b8 Rp[320] = {5, 0, 0, 0, 14, 0, 0, 0, 7, 0, 0, 0, 0, 0, 0, 0, 9, 0, 0, 0, 2, 0, 0, 0, 11, 0, 0, 0, 4, 0, 0, 0, 13, 0, 0, 0, 6, 0, 0, 0, 15, 0, 0, 0, 8, 0, 0, 0, 1, 0, 0, 0, 10, 0, 0, 0, 3, 0, 0, 0, 12, 0, 0, 0, 6, 0, 0, 0, 11, 0, 0, 0, 3, 0, 0, 0, 7, 0, 0, 0, 0, 0, 0, 0, 13, 0, 0, 0, 5, 0, 0, 0, 10, 0, 0, 0, 14, 0, 0, 0, 15, 0, 0, 0, 8, 0, 0, 0, 12, 0, 0, 0, 4, 0, 0, 0, 9, 0, 0, 0, 1, 0, 0, 0, 2, 0, 0, 0, 15, 0, 0, 0, 5, 0, 0, 0, 1, 0, 0, 0, 3, 0, 0, 0, 7, 0, 0, 0, 14, 0, 0, 0, 6, 0, 0, 0, 9, 0, 0, 0, 11, 0, 0, 0, 8, 0, 0, 0, 12, 0, 0, 0, 2, 0, 0, 0, 10, 0, 0, 0, 0, 0, 0, 0, 4, 0, 0, 0, 13, 0, 0, 0, 8, 0, 0, 0, 6, 0, 0, 0, 4, 0, 0, 0, 1, 0, 0, 0, 3, 0, 0, 0, 11, 0, 0, 0, 15, 0, 0, 0, 0, 0, 0, 0, 5, 0, 0, 0, 12, 0, 0, 0, 2, 0, 0, 0, 13, 0, 0, 0, 9, 0, 0, 0, 7, 0, 0, 0, 10, 0, 0, 0, 14, 0, 0, 0, 12, 0, 0, 0, 15, 0, 0, 0, 10, 0, 0, 0, 4, 0, 0, 0, 1, 0, 0, 0, 5, 0, 0, 0, 8, 0, 0, 0, 7, 0, 0, 0, 6, 0, 0, 0, 2, 0, 0, 0, 13, 0, 0, 0, 14, 0, 0, 0, 0, 0, 0, 0, 3, 0, 0, 0, 9, 0, 0, 0, 11};
.global .align 4 .b8 S[320] = {11, 0, 0, 0, 14, 0, 0, 0, 15, 0, 0, 0, 12, 0, 0, 0, 5, 0, 0, 0, 8, 0, 0, 0, 7, 0, 0, 0, 9, 0, 0, 0, 11, 0, 0, 0, 13, 0, 0, 0, 14, 0, 0, 0, 15, 0, 0, 0, 6, 0, 0, 0, 7, 0, 0, 0, 9, 0, 0, 0, 8, 0, 0, 0, 7, 0, 0, 0, 6, 0, 0, 0, 8, 0, 0, 0, 13, 0, 0, 0, 11, 0, 0, 0, 9, 0, 0, 0, 7, 0, 0, 0, 15, 0, 0, 0, 7, 0, 0, 0, 12, 0, 0, 0, 15, 0, 0, 0, 9, 0, 0, 0, 11, 0, 0, 0, 7, 0, 0, 0, 13, 0, 0, 0, 12, 0, 0, 0, 11, 0, 0, 0, 13, 0, 0, 0, 6, 0, 0, 0, 7, 0, 0, 0, 14, 0, 0, 0, 9, 0, 0, 0, 13, 0, 0, 0, 15, 0, 0, 0, 14, 0, 0, 0, 8, 0, 0, 0, 13, 0, 0, 0, 6, 0, 0, 0, 5, 0, 0, 0, 12, 0, 0, 0, 7, 0, 0, 0, 5, 0, 0, 0, 11, 0, 0, 0, 12, 0, 0, 0, 14, 0, 0, 0, 15, 0, 0, 0, 14, 0, 0, 0, 15, 0, 0, 0, 9, 0, 0, 0, 8, 0, 0, 0, 9, 0, 0, 0, 14, 0, 0, 0, 5, 0, 0, 0, 6, 0, 0, 0, 8, 0, 0, 0, 6, 0, 0, 0, 5, 0, 0, 0, 12, 0, 0, 0, 9, 0, 0, 0, 15, 0, 0, 0, 5, 0, 0, 0, 11, 0, 0, 0, 6, 0, 0, 0, 8, 0, 0, 0, 13, 0, 0, 0, 12, 0, 0, 0, 5, 0, 0, 0, 12, 0, 0, 0, 13, 0, 0, 0, 14, 0, 0, 0, 11, 0, 0, 0, 8, 0, 0, 0, 5, 0, 0, 0, 6};
.global .align 4 .b8 Sp[320] = {8, 0, 0, 0, 9, 0, 0, 0, 9, 0, 0, 0, 11, 0, 0, 0, 13, 0, 0, 0, 15, 0, 0, 0, 15, 0, 0, 0, 5, 0, 0, 0, 7, 0, 0, 0, 7, 0, 0, 0, 8, 0, 0, 0, 11, 0, 0, 0, 14, 0, 0, 0, 14, 0, 0, 0, 12, 0, 0, 0, 6, 0, 0, 0, 9, 0, 0, 0, 13, 0, 0, 0, 15, 0, 0, 0, 7, 0, 0, 0, 12, 0, 0, 0, 8, 0, 0, 0, 9, 0, 0, 0, 11, 0, 0, 0, 7, 0, 0, 0, 7, 0, 0, 0, 12, 0, 0, 0, 7, 0, 0, 0, 6, 0, 0, 0, 15, 0, 0, 0, 13, 0, 0, 0, 11, 0, 0, 0, 9, 0, 0, 0, 7, 0, 0, 0, 15, 0, 0, 0, 11, 0, 0, 0, 8, 0, 0, 0, 6, 0, 0, 0, 6, 0, 0, 0, 14, 0, 0, 0, 12, 0, 0, 0, 13, 0, 0, 0, 5, 0, 0, 0, 14, 0, 0, 0, 13, 0, 0, 0, 13, 0, 0, 0, 7, 0, 0, 0, 5, 0, 0, 0, 15, 0, 0, 0, 5, 0, 0, 0, 8, 0, 0, 0, 11, 0, 0, 0, 14, 0, 0, 0, 14, 0, 0, 0, 6, 0, 0, 0, 14, 0, 0, 0, 6, 0, 0, 0, 9, 0, 0, 0, 12, 0, 0, 0, 9, 0, 0, 0, 12, 0, 0, 0, 5, 0, 0, 0, 15, 0, 0, 0, 8, 0, 0, 0, 8, 0, 0, 0, 5, 0, 0, 0, 12, 0, 0, 0, 9, 0, 0, 0, 12, 0, 0, 0, 5, 0, 0, 0, 14, 0, 0, 0, 6, 0, 0, 0, 8, 0, 0, 0, 13, 0, 0, 0, 6, 0, 0, 0, 5, 0, 0, 0, 15, 0, 0, 0, 13, 0, 0, 0, 11, 0, 0, 0, 11};

.visible .entry _Z21ripemd160_test_kernelPKhmPh(
	.param .u64 .ptr .align 1 _Z21ripemd160_test_kernelPKhmPh_param_0,
	.param .u64 _Z21ripemd160_test_kernelPKhmPh_param_1,
	.param .u64 .ptr .align 1 _Z21ripemd160_test_kernelPKhmPh_param_2
)
{
	.local .align 16 .b8 	__local_depot0[128];
	.reg .b64 	%SP;
	.reg .b64 	%SPL;
	.reg .pred 	%p<14>;
	.reg .b16 	%rs<74>;
	.reg .b32 	%r<996>;
	.reg .b64 	%rd<147>;

	mov.u64 	%SPL, __local_depot0;
	ld.param.u64 	%rd24, [_Z21ripemd160_test_kernelPKhmPh_param_0];
	ld.param.u64 	%rd142, [_Z21ripemd160_test_kernelPKhmPh_param_1];
	cvta.to.global.u64 	%rd143, %rd24;
	add.u64 	%rd2, %SPL, 0;
	add.u64 	%rd3, %SPL, 64;
	setp.lt.u64 	%p1, %rd142, 64;
	mov.b32 	%r954, 1732584193;
	mov.b32 	%r953, -271733879;
	mov.b32 	%r952, -1732584194;
	mov.b32 	%r951, 271733878;
	mov.b32 	%r950, -1009589776;
	@%p1 bra 	$L__BB0_7;
	ld.param.u64 	%rd142, [_Z21ripemd160_test_kernelPKhmPh_param_1];
	mov.b32 	%r938, 1732584193;
	mov.b32 	%r953, -271733879;
	mov.b32 	%r952, -1732584194;
	mov.b32 	%r951, 271733878;
	mov.b32 	%r950, -1009589776;
$L__BB0_2:
	mov.b64 	%rd141, 0;
$L__BB0_3:
	add.s64 	%rd28, %rd143, %rd141;
	ld.global.u8 	%rs1, [%rd28];
	add.s64 	%rd29, %rd3, %rd141;
	st.local.u8 	[%rd29], %rs1;
	add.s64 	%rd7, %rd141, 1;
	setp.lt.u64 	%p2, %rd141, 63;
	mov.u64 	%rd141, %rd7;
	@%p2 bra 	$L__BB0_3;
	ld.local.v4.b32 	{%r131, %r132, %r133, %r134}, [%rd3];
	bfe.u32 	%r135, %r134, 24, 8;
	bfe.u32 	%r136, %r134, 16, 8;
	bfe.u32 	%r137, %r134, 8, 8;
	cvt.u16.u32 	%rs2, %r137;
	bfe.u32 	%r138, %r133, 24, 8;
	bfe.u32 	%r139, %r133, 16, 8;
	bfe.u32 	%r140, %r133, 8, 8;
	cvt.u16.u32 	%rs3, %r140;
	bfe.u32 	%r141, %r132, 24, 8;
	bfe.u32 	%r142, %r132, 16, 8;
	bfe.u32 	%r143, %r132, 8, 8;
	cvt.u16.u32 	%rs4, %r143;
	ld.local.u32 	%r144, [%rd3];
	bfe.u32 	%r145, %r132, 0, 8;
	and.b16  	%rs5, %rs4, 255;
	mul.wide.u16 	%r146, %rs5, 256;
	or.b32  	%r147, %r146, %r145;
	shl.b32 	%r148, %r142, 16;
	and.b32  	%r149, %r148, 16711680;
	or.b32  	%r150, %r147, %r149;
	shl.b32 	%r151, %r141, 24;
	or.b32  	%r152, %r150, %r151;
	bfe.u32 	%r153, %r133, 0, 8;
	and.b16  	%rs6, %rs3, 255;
	mul.wide.u16 	%r154, %rs6, 256;
	or.b32  	%r155, %r154, %r153;
	shl.b32 	%r156, %r139, 16;
	and.b32  	%r157, %r156, 16711680;
	or.b32  	%r158, %r155, %r157;
	shl.b32 	%r159, %r138, 24;
	or.b32  	%r160, %r158, %r159;
	bfe.u32 	%r161, %r134, 0, 8;
	and.b16  	%rs7, %rs2, 255;
	mul.wide.u16 	%r162, %rs7, 256;
	or.b32  	%r163, %r162, %r161;
	shl.b32 	%r164, %r136, 16;
	and.b32  	%r165, %r164, 16711680;
	or.b32  	%r166, %r163, %r165;
	shl.b32 	%r167, %r135, 24;
	or.b32  	%r168, %r166, %r167;
	st.local.v4.u32 	[%rd2], {%r144, %r152, %r160, %r168};
	ld.local.v4.b32 	{%r169, %r170, %r171, %r172}, [%rd3+16];
	bfe.u32 	%r173, %r172, 24, 8;
	bfe.u32 	%r174, %r172, 16, 8;
	bfe.u32 	%r175, %r172, 8, 8;
	cvt.u16.u32 	%rs8, %r175;
	bfe.u32 	%r176, %r171, 24, 8;
	bfe.u32 	%r177, %r171, 16, 8;
	bfe.u32 	%r178, %r171, 8, 8;
	cvt.u16.u32 	%rs9, %r178;
	bfe.u32 	%r179, %r170, 24, 8;
	bfe.u32 	%r180, %r170, 16, 8;
	bfe.u32 	%r181, %r170, 8, 8;
	cvt.u16.u32 	%rs10, %r181;
	ld.local.u32 	%r182, [%rd3+16];
	bfe.u32 	%r183, %r170, 0, 8;
	and.b16  	%rs11, %rs10, 255;
	mul.wide.u16 	%r184, %rs11, 256;
	or.b32  	%r185, %r184, %r183;
	shl.b32 	%r186, %r180, 16;
	and.b32  	%r187, %r186, 16711680;
	or.b32  	%r188, %r185, %r187;
	shl.b32 	%r189, %r179, 24;
	or.b32  	%r190, %r188, %r189;
	bfe.u32 	%r191, %r171, 0, 8;
	and.b16  	%rs12, %rs9, 255;
	mul.wide.u16 	%r192, %rs12, 256;
	or.b32  	%r193, %r192, %r191;
	shl.b32 	%r194, %r177, 16;
	and.b32  	%r195, %r194, 16711680;
	or.b32  	%r196, %r193, %r195;
	shl.b32 	%r197, %r176, 24;
	or.b32  	%r198, %r196, %r197;
	bfe.u32 	%r199, %r172, 0, 8;
	and.b16  	%rs13, %rs8, 255;
	mul.wide.u16 	%r200, %rs13, 256;
	or.b32  	%r201, %r200, %r199;
	shl.b32 	%r202, %r174, 16;
	and.b32  	%r203, %r202, 16711680;
	or.b32  	%r204, %r201, %r203;
	shl.b32 	%r205, %r173, 24;
	or.b32  	%r206, %r204, %r205;
	st.local.v4.u32 	[%rd2+16], {%r182, %r190, %r198, %r206};
	ld.local.v4.b32 	{%r207, %r208, %r209, %r210}, [%rd3+32];
	bfe.u32 	%r211, %r210, 24, 8;
	bfe.u32 	%r212, %r210, 16, 8;
	bfe.u32 	%r213, %r210, 8, 8;
	cvt.u16.u32 	%rs14, %r213;
	bfe.u32 	%r214, %r209, 24, 8;
	bfe.u32 	%r215, %r209, 16, 8;
	bfe.u32 	%r216, %r209, 8, 8;
	cvt.u16.u32 	%rs15, %r216;
	bfe.u32 	%r217, %r208, 24, 8;
	bfe.u32 	%r218, %r208, 16, 8;
	bfe.u32 	%r219, %r208, 8, 8;
	cvt.u16.u32 	%rs16, %r219;
	ld.local.u32 	%r220, [%rd3+32];
	bfe.u32 	%r221, %r208, 0, 8;
	and.b16  	%rs17, %rs16, 255;
	mul.wide.u16 	%r222, %rs17, 256;
	or.b32  	%r223, %r222, %r221;
	shl.b32 	%r224, %r218, 16;
	and.b32  	%r225, %r224, 16711680;
	or.b32  	%r226, %r223, %r225;
	shl.b32 	%r227, %r217, 24;
	or.b32  	%r228, %r226, %r227;
	bfe.u32 	%r229, %r209, 0, 8;
	and.b16  	%rs18, %rs15, 255;
	mul.wide.u16 	%r230, %rs18, 256;
	or.b32  	%r231, %r230, %r229;
	shl.b32 	%r232, %r215, 16;
	and.b32  	%r233, %r232, 16711680;
	or.b32  	%r234, %r231, %r233;
	shl.b32 	%r235, %r214, 24;
	or.b32  	%r236, %r234, %r235;
	bfe.u32 	%r237, %r210, 0, 8;
	and.b16  	%rs19, %rs14, 255;
	mul.wide.u16 	%r238, %rs19, 256;
	or.b32  	%r239, %r238, %r237;
	shl.b32 	%r240, %r212, 16;
	and.b32  	%r241, %r240, 16711680;
	or.b32  	%r242, %r239, %r241;
	shl.b32 	%r243, %r211, 24;
	or.b32  	%r244, %r242, %r243;
	st.local.v4.u32 	[%rd2+32], {%r220, %r228, %r236, %r244};
	ld.local.v4.b32 	{%r245, %r246, %r247, %r248}, [%rd3+48];
	bfe.u32 	%r249, %r248, 24, 8;
	bfe.u32 	%r250, %r248, 16, 8;
	bfe.u32 	%r251, %r248, 8, 8;
	cvt.u16.u32 	%rs20, %r251;
	bfe.u32 	%r252, %r247, 24, 8;
	bfe.u32 	%r253, %r247, 16, 8;
	bfe.u32 	%r254, %r247, 8, 8;
	cvt.u16.u32 	%rs21, %r254;
	bfe.u32 	%r255, %r246, 24, 8;
	bfe.u32 	%r256, %r246, 16, 8;
	bfe.u32 	%r257, %r246, 8, 8;
	cvt.u16.u32 	%rs22, %r257;
	ld.local.u32 	%r258, [%rd3+48];
	bfe.u32 	%r259, %r246, 0, 8;
	and.b16  	%rs23, %rs22, 255;
	mul.wide.u16 	%r260, %rs23, 256;
	or.b32  	%r261, %r260, %r259;
	shl.b32 	%r262, %r256, 16;
	and.b32  	%r263, %r262, 16711680;
	or.b32  	%r264, %r261, %r263;
	shl.b32 	%r265, %r255, 24;
	or.b32  	%r266, %r264, %r265;
	bfe.u32 	%r267, %r247, 0, 8;
	and.b16  	%rs24, %rs21, 255;
	mul.wide.u16 	%r268, %rs24, 256;
	or.b32  	%r269, %r268, %r267;
	shl.b32 	%r270, %r253, 16;
	and.b32  	%r271, %r270, 16711680;
	or.b32  	%r272, %r269, %r271;
	shl.b32 	%r273, %r252, 24;
	or.b32  	%r274, %r272, %r273;
	bfe.u32 	%r275, %r248, 0, 8;
	and.b16  	%rs25, %rs20, 255;
	mul.wide.u16 	%r276, %rs25, 256;
	or.b32  	%r277, %r276, %r275;
	shl.b32 	%r278, %r250, 16;
	and.b32  	%r279, %r278, 16711680;
	or.b32  	%r280, %r277, %r279;
	shl.b32 	%r281, %r249, 24;
	or.b32  	%r282, %r280, %r281;
	st.local.v4.u32 	[%rd2+48], {%r258, %r266, %r274, %r282};
	mov.b32 	%r939, 0;
	mov.u32 	%r940, %r938;
	mov.u32 	%r941, %r953;
	mov.u32 	%r942, %r952;
	mov.u32 	%r943, %r951;
	mov.u32 	%r944, %r950;
	mov.u32 	%r945, %r938;
	mov.u32 	%r946, %r953;
	mov.u32 	%r947, %r952;
	mov.u32 	%r948, %r951;
	mov.u32 	%r949, %r950;
$L__BB0_5:
	xor.b32  	%r283, %r942, %r943;
	xor.b32  	%r284, %r283, %r941;
	add.s32 	%r285, %r284, %r940;
	mul.wide.u32 	%rd30, %r939, 4;
	mov.u64 	%rd31, R;
	add.s64 	%rd32, %rd31, %rd30;
	ld.global.nc.u32 	%r286, [%rd32];
	mul.wide.u32 	%rd33, %r286, 4;
	add.s64 	%rd34, %rd2, %rd33;
	ld.local.u32 	%r287, [%rd34];
	add.s32 	%r288, %r285, %r287;
	shr.u32 	%r289, %r939, 4;
	mul.wide.u32 	%rd35, %r289, 4;
	mov.u64 	%rd36, K;
	add.s64 	%rd37, %rd36, %rd35;
	ld.global.nc.u32 	%r290, [%rd37];
	add.s32 	%r291, %r288, %r290;
	mov.u64 	%rd38, S;
	add.s64 	%rd39, %rd38, %rd30;
	ld.global.nc.u32 	%r292, [%rd39];
	shl.b32 	%r293, %r291, %r292;
	sub.s32 	%r294, 32, %r292;
	shr.u32 	%r295, %r291, %r294;
	add.s32 	%r296, %r293, %r944;
	add.s32 	%r297, %r296, %r295;
	shf.l.wrap.b32 	%r298, %r942, %r942, 10;
	not.b32 	%r299, %r948;
	or.b32  	%r300, %r947, %r299;
	xor.b32  	%r301, %r946, %r300;
	add.s32 	%r302, %r945, %r301;
	mov.u64 	%rd40, Rp;
	add.s64 	%rd41, %rd40, %rd30;
	ld.global.nc.u32 	%r303, [%rd41];
	mul.wide.u32 	%rd42, %r303, 4;
	add.s64 	%rd43, %rd2, %rd42;
	ld.local.u32 	%r304, [%rd43];
	add.s32 	%r305, %r302, %r304;
	mov.u64 	%rd44, Kp;
	add.s64 	%rd45, %rd44, %rd35;
	ld.global.nc.u32 	%r306, [%rd45];
	add.s32 	%r307, %r305, %r306;
	mov.u64 	%rd46, Sp;
	add.s64 	%rd47, %rd46, %rd30;
	ld.global.nc.u32 	%r308, [%rd47];
	shl.b32 	%r309, %r307, %r308;
	sub.s32 	%r310, 32, %r308;
	shr.u32 	%r311, %r307, %r310;
	add.s32 	%r312, %r309, %r949;
	add.s32 	%r313, %r312, %r311;
	shf.l.wrap.b32 	%r314, %r947, %r947, 10;
	xor.b32  	%r315, %r941, %r298;
	xor.b32  	%r316, %r315, %r297;
	add.s32 	%r317, %r316, %r944;
	ld.global.nc.u32 	%r318, [%rd32+4];
	mul.wide.u32 	%rd48, %r318, 4;
	add.s64 	%rd49, %rd2, %rd48;
	ld.local.u32 	%r319, [%rd49];
	add.s32 	%r320, %r317, %r319;
	add.s32 	%r321, %r320, %r290;
	ld.global.nc.u32 	%r322, [%rd39+4];
	shl.b32 	%r323, %r321, %r322;
	sub.s32 	%r324, 32, %r322;
	shr.u32 	%r325, %r321, %r324;
	add.s32 	%r326, %r323, %r943;
	add.s32 	%r327, %r326, %r325;
	shf.l.wrap.b32 	%r940, %r941, %r941, 10;
	not.b32 	%r328, %r314;
	or.b32  	%r329, %r946, %r328;
	xor.b32  	%r330, %r313, %r329;
	add.s32 	%r331, %r949, %r330;
	ld.global.nc.u32 	%r332, [%rd41+4];
	mul.wide.u32 	%rd50, %r332, 4;
	add.s64 	%rd51, %rd2, %rd50;
	ld.local.u32 	%r333, [%rd51];
	add.s32 	%r334, %r331, %r333;
	add.s32 	%r335, %r334, %r306;
	ld.global.nc.u32 	%r336, [%rd47+4];
	shl.b32 	%r337, %r335, %r336;
	sub.s32 	%r338, 32, %r336;
	shr.u32 	%r339, %r335, %r338;
	add.s32 	%r340, %r337, %r948;
	add.s32 	%r341, %r340, %r339;
	shf.l.wrap.b32 	%r945, %r946, %r946, 10;
	xor.b32  	%r342, %r297, %r940;
	xor.b32  	%r343, %r342, %r327;
	add.s32 	%r344, %r343, %r943;
	ld.global.nc.u32 	%r345, [%rd32+8];
	mul.wide.u32 	%rd52, %r345, 4;
	add.s64 	%rd53, %rd2, %rd52;
	ld.local.u32 	%r346, [%rd53];
	add.s32 	%r347, %r344, %r346;
	add.s32 	%r348, %r347, %r290;
	ld.global.nc.u32 	%r349, [%rd39+8];
	shl.b32 	%r350, %r348, %r349;
	sub.s32 	%r351, 32, %r349;
	shr.u32 	%r352, %r348, %r351;
	add.s32 	%r353, %r350, %r298;
	add.s32 	%r942, %r353, %r352;
	shf.l.wrap.b32 	%r944, %r297, %r297, 10;
	not.b32 	%r354, %r945;
	or.b32  	%r355, %r313, %r354;
	xor.b32  	%r356, %r341, %r355;
	add.s32 	%r357, %r948, %r356;
	ld.global.nc.u32 	%r358, [%rd41+8];
	mul.wide.u32 	%rd54, %r358, 4;
	add.s64 	%rd55, %rd2, %rd54;
	ld.local.u32 	%r359, [%rd55];
	add.s32 	%r360, %r357, %r359;
	add.s32 	%r361, %r360, %r306;
	ld.global.nc.u32 	%r362, [%rd47+8];
	shl.b32 	%r363, %r361, %r362;
	sub.s32 	%r364, 32, %r362;
	shr.u32 	%r365, %r361, %r364;
	add.s32 	%r366, %r363, %r314;
	add.s32 	%r947, %r366, %r365;
	shf.l.wrap.b32 	%r949, %r313, %r313, 10;
	xor.b32  	%r367, %r327, %r944;
	xor.b32  	%r368, %r367, %r942;
	add.s32 	%r369, %r368, %r298;
	ld.global.nc.u32 	%r370, [%rd32+12];
	mul.wide.u32 	%rd56, %r370, 4;
	add.s64 	%rd57, %rd2, %rd56;
	ld.local.u32 	%r371, [%rd57];
	add.s32 	%r372, %r369, %r371;
	add.s32 	%r373, %r372, %r290;
	ld.global.nc.u32 	%r374, [%rd39+12];
	shl.b32 	%r375, %r373, %r374;
	sub.s32 	%r376, 32, %r374;
	shr.u32 	%r377, %r373, %r376;
	add.s32 	%r378, %r375, %r940;
	add.s32 	%r941, %r378, %r377;
	shf.l.wrap.b32 	%r943, %r327, %r327, 10;
	not.b32 	%r379, %r949;
	or.b32  	%r380, %r341, %r379;
	xor.b32  	%r381, %r947, %r380;
	add.s32 	%r382, %r314, %r381;
	ld.global.nc.u32 	%r383, [%rd41+12];
	mul.wide.u32 	%rd58, %r383, 4;
	add.s64 	%rd59, %rd2, %rd58;
	ld.local.u32 	%r384, [%rd59];
	add.s32 	%r385, %r382, %r384;
	add.s32 	%r386, %r385, %r306;
	ld.global.nc.u32 	%r387, [%rd47+12];
	shl.b32 	%r388, %r386, %r387;
	sub.s32 	%r389, 32, %r387;
	shr.u32 	%r390, %r386, %r389;
	add.s32 	%r391, %r388, %r945;
	add.s32 	%r946, %r391, %r390;
	shf.l.wrap.b32 	%r948, %r341, %r341, 10;
	add.s32 	%r939, %r939, 4;
	setp.ne.s32 	%p3, %r939, 80;
	@%p3 bra 	$L__BB0_5;
	add.s32 	%r392, %r942, %r948;
	add.s32 	%r954, %r392, %r953;
	add.s32 	%r393, %r943, %r949;
	add.s32 	%r953, %r393, %r952;
	add.s32 	%r394, %r944, %r945;
	add.s32 	%r952, %r394, %r951;
	add.s32 	%r395, %r940, %r946;
	add.s32 	%r951, %r395, %r950;
	add.s32 	%r396, %r941, %r947;
	add.s32 	%r950, %r396, %r938;
	add.s64 	%rd143, %rd143, 64;
	add.s64 	%rd142, %rd142, -64;
	setp.gt.u64 	%p4, %rd142, 63;
	mov.u32 	%r938, %r954;
	@%p4 bra 	$L__BB0_2;
$L__BB0_7:
	setp.eq.s64 	%p5, %rd142, 0;
	@%p5 bra 	$L__BB0_10;
	mov.b64 	%rd144, 0;
$L__BB0_9:
	add.s64 	%rd61, %rd143, %rd144;
	ld.global.u8 	%rs26, [%rd61];
	add.s64 	%rd62, %rd3, %rd144;
	st.local.u8 	[%rd62], %rs26;
	add.s64 	%rd144, %rd144, 1;
	setp.lt.u64 	%p6, %rd144, %rd142;
	@%p6 bra 	$L__BB0_9;
$L__BB0_10:
	add.s64 	%rd63, %rd3, %rd142;
	mov.b16 	%rs27, 128;
	st.local.u8 	[%rd63], %rs27;
	setp.gt.u64 	%p7, %rd142, 55;
	@%p7 bra 	$L__BB0_15;
	setp.eq.s64 	%p11, %rd142, 55;
	@%p11 bra 	$L__BB0_14;
	add.s64 	%rd98, %rd142, %rd3;
	add.s64 	%rd14, %rd98, 1;
	sub.s64 	%rd15, 55, %rd142;
	mov.b64 	%rd145, 0;
$L__BB0_13:
	add.s64 	%rd99, %rd14, %rd145;
	mov.b16 	%rs53, 0;
	st.local.u8 	[%rd99], %rs53;
	add.s64 	%rd145, %rd145, 1;
	setp.lt.u64 	%p12, %rd145, %rd15;
	@%p12 bra 	$L__BB0_13;
$L__BB0_14:
	ld.local.v4.b32 	{%r665, %r666, %r667, %r668}, [%rd3];
	bfe.u32 	%r669, %r668, 24, 8;
	bfe.u32 	%r670, %r668, 16, 8;
	bfe.u32 	%r671, %r668, 8, 8;
	cvt.u16.u32 	%rs54, %r671;
	bfe.u32 	%r672, %r667, 24, 8;
	bfe.u32 	%r673, %r667, 16, 8;
	bfe.u32 	%r674, %r667, 8, 8;
	cvt.u16.u32 	%rs55, %r674;
	bfe.u32 	%r675, %r666, 24, 8;
	bfe.u32 	%r676, %r666, 16, 8;
	bfe.u32 	%r677, %r666, 8, 8;
	cvt.u16.u32 	%rs56, %r677;
	ld.local.v4.b32 	{%r678, %r679, %r680, %r681}, [%rd3+16];
	bfe.u32 	%r682, %r681, 24, 8;
	bfe.u32 	%r683, %r681, 16, 8;
	bfe.u32 	%r684, %r681, 8, 8;
	cvt.u16.u32 	%rs57, %r684;
	bfe.u32 	%r685, %r680, 24, 8;
	bfe.u32 	%r686, %r680, 16, 8;
	bfe.u32 	%r687, %r680, 8, 8;
	cvt.u16.u32 	%rs58, %r687;
	bfe.u32 	%r688, %r679, 24, 8;
	bfe.u32 	%r689, %r679, 16, 8;
	bfe.u32 	%r690, %r679, 8, 8;
	cvt.u16.u32 	%rs59, %r690;
	ld.local.v4.b32 	{%r691, %r692, %r693, %r694}, [%rd3+32];
	bfe.u32 	%r695, %r694, 24, 8;
	bfe.u32 	%r696, %r694, 16, 8;
	bfe.u32 	%r697, %r694, 8, 8;
	cvt.u16.u32 	%rs60, %r697;
	bfe.u32 	%r698, %r693, 24, 8;
	bfe.u32 	%r699, %r693, 16, 8;
	bfe.u32 	%r700, %r693, 8, 8;
	cvt.u16.u32 	%rs61, %r700;
	bfe.u32 	%r701, %r692, 24, 8;
	bfe.u32 	%r702, %r692, 16, 8;
	bfe.u32 	%r703, %r692, 8, 8;
	cvt.u16.u32 	%rs62, %r703;
	ld.local.v2.b32 	{%r704, %r705}, [%rd3+48];
	bfe.u32 	%r706, %r705, 24, 8;
	bfe.u32 	%r707, %r705, 16, 8;
	bfe.u32 	%r708, %r705, 8, 8;
	cvt.u16.u32 	%rs63, %r708;
	ld.local.u32 	%r971, [%rd3];
	bfe.u32 	%r709, %r666, 0, 8;
	and.b16  	%rs64, %rs56, 255;
	mul.wide.u16 	%r710, %rs64, 256;
	or.b32  	%r711, %r710, %r709;
	shl.b32 	%r712, %r676, 16;
	and.b32  	%r713, %r712, 16711680;
	or.b32  	%r714, %r711, %r713;
	shl.b32 	%r715, %r675, 24;
	or.b32  	%r972, %r714, %r715;
	bfe.u32 	%r716, %r667, 0, 8;
	and.b16  	%rs65, %rs55, 255;
	mul.wide.u16 	%r717, %rs65, 256;
	or.b32  	%r718, %r717, %r716;
	shl.b32 	%r719, %r673, 16;
	and.b32  	%r720, %r719, 16711680;
	or.b32  	%r721, %r718, %r720;
	shl.b32 	%r722, %r672, 24;
	or.b32  	%r973, %r721, %r722;
	bfe.u32 	%r723, %r668, 0, 8;
	and.b16  	%rs66, %rs54, 255;
	mul.wide.u16 	%r724, %rs66, 256;
	or.b32  	%r725, %r724, %r723;
	shl.b32 	%r726, %r670, 16;
	and.b32  	%r727, %r726, 16711680;
	or.b32  	%r728, %r725, %r727;
	shl.b32 	%r729, %r669, 24;
	or.b32  	%r974, %r728, %r729;
	ld.local.u32 	%r975, [%rd3+16];
	bfe.u32 	%r730, %r679, 0, 8;
	and.b16  	%rs67, %rs59, 255;
	mul.wide.u16 	%r731, %rs67, 256;
	or.b32  	%r732, %r731, %r730;
	shl.b32 	%r733, %r689, 16;
	and.b32  	%r734, %r733, 16711680;
	or.b32  	%r735, %r732, %r734;
	shl.b32 	%r736, %r688, 24;
	or.b32  	%r976, %r735, %r736;
	bfe.u32 	%r737, %r680, 0, 8;
	and.b16  	%rs68, %rs58, 255;
	mul.wide.u16 	%r738, %rs68, 256;
	or.b32  	%r739, %r738, %r737;
	shl.b32 	%r740, %r686, 16;
	and.b32  	%r741, %r740, 16711680;
	or.b32  	%r742, %r739, %r741;
	shl.b32 	%r743, %r685, 24;
	or.b32  	%r977, %r742, %r743;
	bfe.u32 	%r744, %r681, 0, 8;
	and.b16  	%rs69, %rs57, 255;
	mul.wide.u16 	%r745, %rs69, 256;
	or.b32  	%r746, %r745, %r744;
	shl.b32 	%r747, %r683, 16;
	and.b32  	%r748, %r747, 16711680;
	or.b32  	%r749, %r746, %r748;
	shl.b32 	%r750, %r682, 24;
	or.b32  	%r978, %r749, %r750;
	ld.local.u32 	%r979, [%rd3+32];
	bfe.u32 	%r751, %r692, 0, 8;
	and.b16  	%rs70, %rs62, 255;
	mul.wide.u16 	%r752, %rs70, 256;
	or.b32  	%r753, %r752, %r751;
	shl.b32 	%r754, %r702, 16;
	and.b32  	%r755, %r754, 16711680;
	or.b32  	%r756, %r753, %r755;
	shl.b32 	%r757, %r701, 24;
	or.b32  	%r980, %r756, %r757;
	bfe.u32 	%r758, %r693, 0, 8;
	and.b16  	%rs71, %rs61, 255;
	mul.wide.u16 	%r759, %rs71, 256;
	or.b32  	%r760, %r759, %r758;
	shl.b32 	%r761, %r699, 16;
	and.b32  	%r762, %r761, 16711680;
	or.b32  	%r763, %r760, %r762;
	shl.b32 	%r764, %r698, 24;
	or.b32  	%r981, %r763, %r764;
	bfe.u32 	%r765, %r694, 0, 8;
	and.b16  	%rs72, %rs60, 255;
	mul.wide.u16 	%r766, %rs72, 256;
	or.b32  	%r767, %r766, %r765;
	shl.b32 	%r768, %r696, 16;
	and.b32  	%r769, %r768, 16711680;
	or.b32  	%r770, %r767, %r769;
	shl.b32 	%r771, %r695, 24;
	or.b32  	%r982, %r770, %r771;
	ld.local.u32 	%r983, [%rd3+48];
	bfe.u32 	%r772, %r705, 0, 8;
	and.b16  	%rs73, %rs63, 255;
	mul.wide.u16 	%r773, %rs73, 256;
	or.b32  	%r774, %r773, %r772;
	shl.b32 	%r775, %r707, 16;
	and.b32  	%r776, %r775, 16711680;
	or.b32  	%r777, %r774, %r776;
	shl.b32 	%r778, %r706, 24;
	or.b32  	%r984, %r777, %r778;
	bra.uni 	$L__BB0_21;
$L__BB0_15:
	setp.eq.s64 	%p8, %rd142, 63;
	@%p8 bra 	$L__BB0_18;
	add.s64 	%rd65, %rd142, %rd3;
	add.s64 	%rd18, %rd65, 1;
	xor.b64  	%rd19, %rd142, 63;
	mov.b64 	%rd146, 0;
$L__BB0_17:
	add.s64 	%rd66, %rd18, %rd146;
	mov.b16 	%rs28, 0;
	st.local.u8 	[%rd66], %rs28;
	add.s64 	%rd146, %rd146, 1;
	setp.lt.u64 	%p9, %rd146, %rd19;
	@%p9 bra 	$L__BB0_17;
$L__BB0_18:
	ld.local.v4.b32 	{%r398, %r399, %r400, %r401}, [%rd3];
	bfe.u32 	%r402, %r401, 24, 8;
	bfe.u32 	%r403, %r401, 16, 8;
	bfe.u32 	%r404, %r401, 8, 8;
	cvt.u16.u32 	%rs29, %r404;
	bfe.u32 	%r405, %r400, 24, 8;
	bfe.u32 	%r406, %r400, 16, 8;
	bfe.u32 	%r407, %r400, 8, 8;
	cvt.u16.u32 	%rs30, %r407;
	bfe.u32 	%r408, %r399, 24, 8;
	bfe.u32 	%r409, %r399, 16, 8;
	bfe.u32 	%r410, %r399, 8, 8;
	cvt.u16.u32 	%rs31, %r410;
	ld.local.u32 	%r411, [%rd3];
	bfe.u32 	%r412, %r399, 0, 8;
	and.b16  	%rs32, %rs31, 255;
	mul.wide.u16 	%r413, %rs32, 256;
	or.b32  	%r414, %r413, %r412;
	shl.b32 	%r415, %r409, 16;
	and.b32  	%r416, %r415, 16711680;
	or.b32  	%r417, %r414, %r416;
	shl.b32 	%r418, %r408, 24;
	or.b32  	%r419, %r417, %r418;
	bfe.u32 	%r420, %r400, 0, 8;
	and.b16  	%rs33, %rs30, 255;
	mul.wide.u16 	%r421, %rs33, 256;
	or.b32  	%r422, %r421, %r420;
	shl.b32 	%r423, %r406, 16;
	and.b32  	%r424, %r423, 16711680;
	or.b32  	%r425, %r422, %r424;
	shl.b32 	%r426, %r405, 24;
	or.b32  	%r427, %r425, %r426;
	bfe.u32 	%r428, %r401, 0, 8;
	and.b16  	%rs34, %rs29, 255;
	mul.wide.u16 	%r429, %rs34, 256;
	or.b32  	%r430, %r429, %r428;
	shl.b32 	%r431, %r403, 16;
	and.b32  	%r432, %r431, 16711680;
	or.b32  	%r433, %r430, %r432;
	shl.b32 	%r434, %r402, 24;
	or.b32  	%r435, %r433, %r434;
	st.local.v4.u32 	[%rd2], {%r411, %r419, %r427, %r435};
	ld.local.v4.b32 	{%r436, %r437, %r438, %r439}, [%rd3+16];
	bfe.u32 	%r440, %r439, 24, 8;
	bfe.u32 	%r441, %r439, 16, 8;
	bfe.u32 	%r442, %r439, 8, 8;
	cvt.u16.u32 	%rs35, %r442;
	bfe.u32 	%r443, %r438, 24, 8;
	bfe.u32 	%r444, %r438, 16, 8;
	bfe.u32 	%r445, %r438, 8, 8;
	cvt.u16.u32 	%rs36, %r445;
	bfe.u32 	%r446, %r437, 24, 8;
	bfe.u32 	%r447, %r437, 16, 8;
	bfe.u32 	%r448, %r437, 8, 8;
	cvt.u16.u32 	%rs37, %r448;
	ld.local.u32 	%r449, [%rd3+16];
	bfe.u32 	%r450, %r437, 0, 8;
	and.b16  	%rs38, %rs37, 255;
	mul.wide.u16 	%r451, %rs38, 256;
	or.b32  	%r452, %r451, %r450;
	shl.b32 	%r453, %r447, 16;
	and.b32  	%r454, %r453, 16711680;
	or.b32  	%r455, %r452, %r454;
	shl.b32 	%r456, %r446, 24;
	or.b32  	%r457, %r455, %r456;
	bfe.u32 	%r458, %r438, 0, 8;
	and.b16  	%rs39, %rs36, 255;
	mul.wide.u16 	%r459, %rs39, 256;
	or.b32  	%r460, %r459, %r458;
	shl.b32 	%r461, %r444, 16;
	and.b32  	%r462, %r461, 16711680;
	or.b32  	%r463, %r460, %r462;
	shl.b32 	%r464, %r443, 24;
	or.b32  	%r465, %r463, %r464;
	bfe.u32 	%r466, %r439, 0, 8;
	and.b16  	%rs40, %rs35, 255;
	mul.wide.u16 	%r467, %rs40, 256;
	or.b32  	%r468, %r467, %r466;
	shl.b32 	%r469, %r441, 16;
	and.b32  	%r470, %r469, 16711680;
	or.b32  	%r471, %r468, %r470;
	shl.b32 	%r472, %r440, 24;
	or.b32  	%r473, %r471, %r472;
	st.local.v4.u32 	[%rd2+16], {%r449, %r457, %r465, %r473};
	ld.local.v4.b32 	{%r474, %r475, %r476, %r477}, [%rd3+32];
	bfe.u32 	%r478, %r477, 24, 8;
	bfe.u32 	%r479, %r477, 16, 8;
	bfe.u32 	%r480, %r477, 8, 8;
	cvt.u16.u32 	%rs41, %r480;
	bfe.u32 	%r481, %r476, 24, 8;
	bfe.u32 	%r482, %r476, 16, 8;
	bfe.u32 	%r483, %r476, 8, 8;
	cvt.u16.u32 	%rs42, %r483;
	bfe.u32 	%r484, %r475, 24, 8;
	bfe.u32 	%r485, %r475, 16, 8;
	bfe.u32 	%r486, %r475, 8, 8;
	cvt.u16.u32 	%rs43, %r486;
	ld.local.u32 	%r487, [%rd3+32];
	bfe.u32 	%r488, %r475, 0, 8;
	and.b16  	%rs44, %rs43, 255;
	mul.wide.u16 	%r489, %rs44, 256;
	or.b32  	%r490, %r489, %r488;
	shl.b32 	%r491, %r485, 16;
	and.b32  	%r492, %r491, 16711680;
	or.b32  	%r493, %r490, %r492;
	shl.b32 	%r494, %r484, 24;
	or.b32  	%r495, %r493, %r494;
	bfe.u32 	%r496, %r476, 0, 8;
	and.b16  	%rs45, %rs42, 255;
	mul.wide.u16 	%r497, %rs45, 256;
	or.b32  	%r498, %r497, %r496;
	shl.b32 	%r499, %r482, 16;
	and.b32  	%r500, %r499, 16711680;
	or.b32  	%r501, %r498, %r500;
	shl.b32 	%r502, %r481, 24;
	or.b32  	%r503, %r501, %r502;
	bfe.u32 	%r504, %r477, 0, 8;
	and.b16  	%rs46, %rs41, 255;
	mul.wide.u16 	%r505, %rs46, 256;
	or.b32  	%r506, %r505, %r504;
	shl.b32 	%r507, %r479, 16;
	and.b32  	%r508, %r507, 16711680;
	or.b32  	%r509, %r506, %r508;
	shl.b32 	%r510, %r478, 24;
	or.b32  	%r511, %r509, %r510;
	st.local.v4.u32 	[%rd2+32], {%r487, %r495, %r503, %r511};
	ld.local.v4.b32 	{%r512, %r513, %r514, %r515}, [%rd3+48];
	bfe.u32 	%r516, %r515, 24, 8;
	bfe.u32 	%r517, %r515, 16, 8;
	bfe.u32 	%r518, %r515, 8, 8;
	cvt.u16.u32 	%rs47, %r518;
	bfe.u32 	%r519, %r514, 24, 8;
	bfe.u32 	%r520, %r514, 16, 8;
	bfe.u32 	%r521, %r514, 8, 8;
	cvt.u16.u32 	%rs48, %r521;
	bfe.u32 	%r522, %r513, 24, 8;
	bfe.u32 	%r523, %r513, 16, 8;
	bfe.u32 	%r524, %r513, 8, 8;
	cvt.u16.u32 	%rs49, %r524;
	ld.local.u32 	%r525, [%rd3+48];
	bfe.u32 	%r526, %r513, 0, 8;
	and.b16  	%rs50, %rs49, 255;
	mul.wide.u16 	%r527, %rs50, 256;
	or.b32  	%r528, %r527, %r526;
	shl.b32 	%r529, %r523, 16;
	and.b32  	%r530, %r529, 16711680;
	or.b32  	%r531, %r528, %r530;
	shl.b32 	%r532, %r522, 24;
	or.b32  	%r533, %r531, %r532;
	bfe.u32 	%r534, %r514, 0, 8;
	and.b16  	%rs51, %rs48, 255;
	mul.wide.u16 	%r535, %rs51, 256;
	or.b32  	%r536, %r535, %r534;
	shl.b32 	%r537, %r520, 16;
	and.b32  	%r538, %r537, 16711680;
	or.b32  	%r539, %r536, %r538;
	shl.b32 	%r540, %r519, 24;
	or.b32  	%r541, %r539, %r540;
	bfe.u32 	%r542, %r515, 0, 8;
	and.b16  	%rs52, %rs47, 255;
	mul.wide.u16 	%r543, %rs52, 256;
	or.b32  	%r544, %r543, %r542;
	shl.b32 	%r545, %r517, 16;
	and.b32  	%r546, %r545, 16711680;
	or.b32  	%r547, %r544, %r546;
	shl.b32 	%r548, %r516, 24;
	or.b32  	%r549, %r547, %r548;
	st.local.v4.u32 	[%rd2+48], {%r525, %r533, %r541, %r549};
	mov.b32 	%r955, 0;
	mov.u64 	%rd68, R;
	mov.u64 	%rd73, K;
	mov.u64 	%rd75, S;
	mov.u64 	%rd77, Rp;
	mov.u32 	%r956, %r954;
	mov.u32 	%r957, %r953;
	mov.u32 	%r958, %r952;
	mov.u32 	%r959, %r951;
	mov.u32 	%r960, %r950;
	mov.u32 	%r961, %r954;
	mov.u32 	%r962, %r953;
	mov.u32 	%r963, %r952;
	mov.u32 	%r964, %r951;
	mov.u32 	%r965, %r950;
$L__BB0_19:
	xor.b32  	%r550, %r958, %r959;
	xor.b32  	%r551, %r550, %r957;
	add.s32 	%r552, %r551, %r956;
	mul.wide.u32 	%rd67, %r955, 4;
	add.s64 	%rd69, %rd68, %rd67;
	ld.global.nc.u32 	%r553, [%rd69];
	mul.wide.u32 	%rd70, %r553, 4;
	add.s64 	%rd71, %rd2, %rd70;
	ld.local.u32 	%r554, [%rd71];
	add.s32 	%r555, %r552, %r554;
	shr.u32 	%r556, %r955, 4;
	mul.wide.u32 	%rd72, %r556, 4;
	add.s64 	%rd74, %rd73, %rd72;
	ld.global.nc.u32 	%r557, [%rd74];
	add.s32 	%r558, %r555, %r557;
	add.s64 	%rd76, %rd75, %rd67;
	ld.global.nc.u32 	%r559, [%rd76];
	shl.b32 	%r560, %r558, %r559;
	sub.s32 	%r561, 32, %r559;
	shr.u32 	%r562, %r558, %r561;
	add.s32 	%r563, %r560, %r960;
	add.s32 	%r564, %r563, %r562;
	shf.l.wrap.b32 	%r565, %r958, %r958, 10;
	not.b32 	%r566, %r964;
	or.b32  	%r567, %r963, %r566;
	xor.b32  	%r568, %r962, %r567;
	add.s32 	%r569, %r961, %r568;
	add.s64 	%rd78, %rd77, %rd67;
	ld.global.nc.u32 	%r570, [%rd78];
	mul.wide.u32 	%rd79, %r570, 4;
	add.s64 	%rd80, %rd2, %rd79;
	ld.local.u32 	%r571, [%rd80];
	add.s32 	%r572, %r569, %r571;
	mov.u64 	%rd81, Kp;
	add.s64 	%rd82, %rd81, %rd72;
	ld.global.nc.u32 	%r573, [%rd82];
	add.s32 	%r574, %r572, %r573;
	mov.u64 	%rd83, Sp;
	add.s64 	%rd84, %rd83, %rd67;
	ld.global.nc.u32 	%r575, [%rd84];
	shl.b32 	%r576, %r574, %r575;
	sub.s32 	%r577, 32, %r575;
	shr.u32 	%r578, %r574, %r577;
	add.s32 	%r579, %r576, %r965;
	add.s32 	%r580, %r579, %r578;
	shf.l.wrap.b32 	%r581, %r963, %r963, 10;
	xor.b32  	%r582, %r957, %r565;
	xor.b32  	%r583, %r582, %r564;
	add.s32 	%r584, %r583, %r960;
	ld.global.nc.u32 	%r585, [%rd69+4];
	mul.wide.u32 	%rd85, %r585, 4;
	add.s64 	%rd86, %rd2, %rd85;
	ld.local.u32 	%r586, [%rd86];
	add.s32 	%r587, %r584, %r586;
	add.s32 	%r588, %r587, %r557;
	ld.global.nc.u32 	%r589, [%rd76+4];
	shl.b32 	%r590, %r588, %r589;
	sub.s32 	%r591, 32, %r589;
	shr.u32 	%r592, %r588, %r591;
	add.s32 	%r593, %r590, %r959;
	add.s32 	%r594, %r593, %r592;
	shf.l.wrap.b32 	%r956, %r957, %r957, 10;
	not.b32 	%r595, %r581;
	or.b32  	%r596, %r962, %r595;
	xor.b32  	%r597, %r580, %r596;
	add.s32 	%r598, %r965, %r597;
	ld.global.nc.u32 	%r599, [%rd78+4];
	mul.wide.u32 	%rd87, %r599, 4;
	add.s64 	%rd88, %rd2, %rd87;
	ld.local.u32 	%r600, [%rd88];
	add.s32 	%r601, %r598, %r600;
	add.s32 	%r602, %r601, %r573;
	ld.global.nc.u32 	%r603, [%rd84+4];
	shl.b32 	%r604, %r602, %r603;
	sub.s32 	%r605, 32, %r603;
	shr.u32 	%r606, %r602, %r605;
	add.s32 	%r607, %r604, %r964;
	add.s32 	%r608, %r607, %r606;
	shf.l.wrap.b32 	%r961, %r962, %r962, 10;
	xor.b32  	%r609, %r564, %r956;
	xor.b32  	%r610, %r609, %r594;
	add.s32 	%r611, %r610, %r959;
	ld.global.nc.u32 	%r612, [%rd69+8];
	mul.wide.u32 	%rd89, %r612, 4;
	add.s64 	%rd90, %rd2, %rd89;
	ld.local.u32 	%r613, [%rd90];
	add.s32 	%r614, %r611, %r613;
	add.s32 	%r615, %r614, %r557;
	ld.global.nc.u32 	%r616, [%rd76+8];
	shl.b32 	%r617, %r615, %r616;
	sub.s32 	%r618, 32, %r616;
	shr.u32 	%r619, %r615, %r618;
	add.s32 	%r620, %r617, %r565;
	add.s32 	%r958, %r620, %r619;
	shf.l.wrap.b32 	%r960, %r564, %r564, 10;
	not.b32 	%r621, %r961;
	or.b32  	%r622, %r580, %r621;
	xor.b32  	%r623, %r608, %r622;
	add.s32 	%r624, %r964, %r623;
	ld.global.nc.u32 	%r625, [%rd78+8];
	mul.wide.u32 	%rd91, %r625, 4;
	add.s64 	%rd92, %rd2, %rd91;
	ld.local.u32 	%r626, [%rd92];
	add.s32 	%r627, %r624, %r626;
	add.s32 	%r628, %r627, %r573;
	ld.global.nc.u32 	%r629, [%rd84+8];
	shl.b32 	%r630, %r628, %r629;
	sub.s32 	%r631, 32, %r629;
	shr.u32 	%r632, %r628, %r631;
	add.s32 	%r633, %r630, %r581;
	add.s32 	%r963, %r633, %r632;
	shf.l.wrap.b32 	%r965, %r580, %r580, 10;
	xor.b32  	%r634, %r594, %r960;
	xor.b32  	%r635, %r634, %r958;
	add.s32 	%r636, %r635, %r565;
	ld.global.nc.u32 	%r637, [%rd69+12];
	mul.wide.u32 	%rd93, %r637, 4;
	add.s64 	%rd94, %rd2, %rd93;
	ld.local.u32 	%r638, [%rd94];
	add.s32 	%r639, %r636, %r638;
	add.s32 	%r640, %r639, %r557;
	ld.global.nc.u32 	%r641, [%rd76+12];
	shl.b32 	%r642, %r640, %r641;
	sub.s32 	%r643, 32, %r641;
	shr.u32 	%r644, %r640, %r643;
	add.s32 	%r645, %r642, %r956;
	add.s32 	%r957, %r645, %r644;
	shf.l.wrap.b32 	%r959, %r594, %r594, 10;
	not.b32 	%r646, %r965;
	or.b32  	%r647, %r608, %r646;
	xor.b32  	%r648, %r963, %r647;
	add.s32 	%r649, %r581, %r648;
	ld.global.nc.u32 	%r650, [%rd78+12];
	mul.wide.u32 	%rd95, %r650, 4;
	add.s64 	%rd96, %rd2, %rd95;
	ld.local.u32 	%r651, [%rd96];
	add.s32 	%r652, %r649, %r651;
	add.s32 	%r653, %r652, %r573;
	ld.global.nc.u32 	%r654, [%rd84+12];
	shl.b32 	%r655, %r653, %r654;
	sub.s32 	%r656, 32, %r654;
	shr.u32 	%r657, %r653, %r656;
	add.s32 	%r658, %r655, %r961;
	add.s32 	%r962, %r658, %r657;
	shf.l.wrap.b32 	%r964, %r608, %r608, 10;
	add.s32 	%r955, %r955, 4;
	setp.ne.s32 	%p10, %r955, 80;
	@%p10 bra 	$L__BB0_19;
	add.s32 	%r660, %r958, %r964;
	add.s32 	%r74, %r660, %r953;
	add.s32 	%r661, %r959, %r965;
	add.s32 	%r953, %r661, %r952;
	add.s32 	%r662, %r960, %r961;
	add.s32 	%r952, %r662, %r951;
	add.s32 	%r663, %r956, %r962;
	add.s32 	%r951, %r663, %r950;
	add.s32 	%r664, %r957, %r963;
	add.s32 	%r950, %r664, %r954;
	mov.b32 	%r971, 0;
	mov.u32 	%r954, %r74;
	mov.u32 	%r972, %r971;
	mov.u32 	%r973, %r971;
	mov.u32 	%r974, %r971;
	mov.u32 	%r975, %r971;
	mov.u32 	%r976, %r971;
	mov.u32 	%r977, %r971;
	mov.u32 	%r978, %r971;
	mov.u32 	%r979, %r971;
	mov.u32 	%r980, %r971;
	mov.u32 	%r981, %r971;
	mov.u32 	%r982, %r971;
	mov.u32 	%r983, %r971;
	mov.u32 	%r984, %r971;
$L__BB0_21:
	ld.param.u64 	%rd137, [_Z21ripemd160_test_kernelPKhmPh_param_1];
	shl.b64 	%rd100, %rd137, 3;
	shr.u64 	%rd101, %rd100, 56;
	st.local.v4.u32 	[%rd2], {%r971, %r972, %r973, %r974};
	st.local.v4.u32 	[%rd2+16], {%r975, %r976, %r977, %r978};
	st.local.v4.u32 	[%rd2+32], {%r979, %r980, %r981, %r982};
	cvt.u32.u64 	%r780, %rd101;
	shr.u64 	%rd102, %rd137, 37;
	cvt.u32.u64 	%r781, %rd102;
	and.b32  	%r782, %r781, 65280;
	or.b32  	%r783, %r782, %r780;
	shr.u64 	%rd103, %rd137, 21;
	cvt.u32.u64 	%r784, %rd103;
	and.b32  	%r785, %r784, 16711680;
	or.b32  	%r786, %r783, %r785;
	shr.u64 	%rd104, %rd137, 5;
	cvt.u32.u64 	%r787, %rd104;
	and.b32  	%r788, %r787, -16777216;
	or.b32  	%r789, %r786, %r788;
	cvt.u32.u64 	%r790, %rd100;
	shr.u32 	%r791, %r790, 24;
	shr.u32 	%r792, %r790, 8;
	and.b32  	%r793, %r792, 65280;
	or.b32  	%r794, %r793, %r791;
	shl.b32 	%r795, %r790, 8;
	and.b32  	%r796, %r795, 16711680;
	or.b32  	%r797, %r794, %r796;
	shl.b32 	%r798, %r790, 24;
	or.b32  	%r799, %r797, %r798;
	st.local.v4.u32 	[%rd2+48], {%r983, %r984, %r789, %r799};
	mov.b32 	%r985, 0;
	mov.u64 	%rd106, R;
	mov.u64 	%rd111, K;
	mov.u64 	%rd113, S;
	mov.u32 	%r986, %r954;
	mov.u32 	%r987, %r953;
	mov.u32 	%r988, %r952;
	mov.u32 	%r989, %r951;
	mov.u32 	%r990, %r950;
	mov.u32 	%r991, %r954;
	mov.u32 	%r992, %r953;
	mov.u32 	%r993, %r952;
	mov.u32 	%r994, %r951;
	mov.u32 	%r995, %r950;
$L__BB0_22:
	xor.b32  	%r800, %r988, %r989;
	xor.b32  	%r801, %r800, %r987;
	add.s32 	%r802, %r801, %r986;
	mul.wide.u32 	%rd105, %r985, 4;
	add.s64 	%rd107, %rd106, %rd105;
	ld.global.nc.u32 	%r803, [%rd107];
	mul.wide.u32 	%rd108, %r803, 4;
	add.s64 	%rd109, %rd2, %rd108;
	ld.local.u32 	%r804, [%rd109];
	add.s32 	%r805, %r802, %r804;
	shr.u32 	%r806, %r985, 4;
	mul.wide.u32 	%rd110, %r806, 4;
	add.s64 	%rd112, %rd111, %rd110;
	ld.global.nc.u32 	%r807, [%rd112];
	add.s32 	%r808, %r805, %r807;
	add.s64 	%rd114, %rd113, %rd105;
	ld.global.nc.u32 	%r809, [%rd114];
	shl.b32 	%r810, %r808, %r809;
	sub.s32 	%r811, 32, %r809;
	shr.u32 	%r812, %r808, %r811;
	add.s32 	%r813, %r810, %r990;
	add.s32 	%r814, %r813, %r812;
	shf.l.wrap.b32 	%r815, %r988, %r988, 10;
	not.b32 	%r816, %r994;
	or.b32  	%r817, %r993, %r816;
	xor.b32  	%r818, %r992, %r817;
	add.s32 	%r819, %r991, %r818;
	mov.u64 	%rd115, Rp;
	add.s64 	%rd116, %rd115, %rd105;
	ld.global.nc.u32 	%r820, [%rd116];
	mul.wide.u32 	%rd117, %r820, 4;
	add.s64 	%rd118, %rd2, %rd117;
	ld.local.u32 	%r821, [%rd118];
	add.s32 	%r822, %r819, %r821;
	mov.u64 	%rd119, Kp;
	add.s64 	%rd120, %rd119, %rd110;
	ld.global.nc.u32 	%r823, [%rd120];
	add.s32 	%r824, %r822, %r823;
	mov.u64 	%rd121, Sp;
	add.s64 	%rd122, %rd121, %rd105;
	ld.global.nc.u32 	%r825, [%rd122];
	shl.b32 	%r826, %r824, %r825;
	sub.s32 	%r827, 32, %r825;
	shr.u32 	%r828, %r824, %r827;
	add.s32 	%r829, %r826, %r995;
	add.s32 	%r830, %r829, %r828;
	shf.l.wrap.b32 	%r831, %r993, %r993, 10;
	xor.b32  	%r832, %r987, %r815;
	xor.b32  	%r833, %r832, %r814;
	add.s32 	%r834, %r833, %r990;
	ld.global.nc.u32 	%r835, [%rd107+4];
	mul.wide.u32 	%rd123, %r835, 4;
	add.s64 	%rd124, %rd2, %rd123;
	ld.local.u32 	%r836, [%rd124];
	add.s32 	%r837, %r834, %r836;
	add.s32 	%r838, %r837, %r807;
	ld.global.nc.u32 	%r839, [%rd114+4];
	shl.b32 	%r840, %r838, %r839;
	sub.s32 	%r841, 32, %r839;
	shr.u32 	%r842, %r838, %r841;
	add.s32 	%r843, %r840, %r989;
	add.s32 	%r844, %r843, %r842;
	shf.l.wrap.b32 	%r986, %r987, %r987, 10;
	not.b32 	%r845, %r831;
	or.b32  	%r846, %r992, %r845;
	xor.b32  	%r847, %r830, %r846;
	add.s32 	%r848, %r995, %r847;
	ld.global.nc.u32 	%r849, [%rd116+4];
	mul.wide.u32 	%rd125, %r849, 4;
	add.s64 	%rd126, %rd2, %rd125;
	ld.local.u32 	%r850, [%rd126];
	add.s32 	%r851, %r848, %r850;
	add.s32 	%r852, %r851, %r823;
	ld.global.nc.u32 	%r853, [%rd122+4];
	shl.b32 	%r854, %r852, %r853;
	sub.s32 	%r855, 32, %r853;
	shr.u32 	%r856, %r852, %r855;
	add.s32 	%r857, %r854, %r994;
	add.s32 	%r858, %r857, %r856;
	shf.l.wrap.b32 	%r991, %r992, %r992, 10;
	xor.b32  	%r859, %r814, %r986;
	xor.b32  	%r860, %r859, %r844;
	add.s32 	%r861, %r860, %r989;
	ld.global.nc.u32 	%r862, [%rd107+8];
	mul.wide.u32 	%rd127, %r862, 4;
	add.s64 	%rd128, %rd2, %rd127;
	ld.local.u32 	%r863, [%rd128];
	add.s32 	%r864, %r861, %r863;
	add.s32 	%r865, %r864, %r807;
	ld.global.nc.u32 	%r866, [%rd114+8];
	shl.b32 	%r867, %r865, %r866;
	sub.s32 	%r868, 32, %r866;
	shr.u32 	%r869, %r865, %r868;
	add.s32 	%r870, %r867, %r815;
	add.s32 	%r988, %r870, %r869;
	shf.l.wrap.b32 	%r990, %r814, %r814, 10;
	not.b32 	%r871, %r991;
	or.b32  	%r872, %r830, %r871;
	xor.b32  	%r873, %r858, %r872;
	add.s32 	%r874, %r994, %r873;
	ld.global.nc.u32 	%r875, [%rd116+8];
	mul.wide.u32 	%rd129, %r875, 4;
	add.s64 	%rd130, %rd2, %rd129;
	ld.local.u32 	%r876, [%rd130];
	add.s32 	%r877, %r874, %r876;
	add.s32 	%r878, %r877, %r823;
	ld.global.nc.u32 	%r879, [%rd122+8];
	shl.b32 	%r880, %r878, %r879;
	sub.s32 	%r881, 32, %r879;
	shr.u32 	%r882, %r878, %r881;
	add.s32 	%r883, %r880, %r831;
	add.s32 	%r993, %r883, %r882;
	shf.l.wrap.b32 	%r995, %r830, %r830, 10;
	xor.b32  	%r884, %r844, %r990;
	xor.b32  	%r885, %r884, %r988;
	add.s32 	%r886, %r885, %r815;
	ld.global.nc.u32 	%r887, [%rd107+12];
	mul.wide.u32 	%rd131, %r887, 4;
	add.s64 	%rd132, %rd2, %rd131;
	ld.local.u32 	%r888, [%rd132];
	add.s32 	%r889, %r886, %r888;
	add.s32 	%r890, %r889, %r807;
	ld.global.nc.u32 	%r891, [%rd114+12];
	shl.b32 	%r892, %r890, %r891;
	sub.s32 	%r893, 32, %r891;
	shr.u32 	%r894, %r890, %r893;
	add.s32 	%r895, %r892, %r986;
	add.s32 	%r987, %r895, %r894;
	shf.l.wrap.b32 	%r989, %r844, %r844, 10;
	not.b32 	%r896, %r995;
	or.b32  	%r897, %r858, %r896;
	xor.b32  	%r898, %r993, %r897;
	add.s32 	%r899, %r831, %r898;
	ld.global.nc.u32 	%r900, [%rd116+12];
	mul.wide.u32 	%rd133, %r900, 4;
	add.s64 	%rd134, %rd2, %rd133;
	ld.local.u32 	%r901, [%rd134];
	add.s32 	%r902, %r899, %r901;
	add.s32 	%r903, %r902, %r823;
	ld.global.nc.u32 	%r904, [%rd122+12];
	shl.b32 	%r905, %r903, %r904;
	sub.s32 	%r906, 32, %r904;
	shr.u32 	%r907, %r903, %r906;
	add.s32 	%r908, %r905, %r991;
	add.s32 	%r992, %r908, %r907;
	shf.l.wrap.b32 	%r994, %r858, %r858, 10;
	add.s32 	%r985, %r985, 4;
	setp.ne.s32 	%p13, %r985, 80;
	@%p13 bra 	$L__BB0_22;
	ld.param.u64 	%rd138, [_Z21ripemd160_test_kernelPKhmPh_param_2];
	add.s32 	%r909, %r988, %r994;
	add.s32 	%r910, %r909, %r953;
	add.s32 	%r911, %r989, %r995;
	add.s32 	%r912, %r911, %r952;
	add.s32 	%r913, %r990, %r991;
	add.s32 	%r914, %r913, %r951;
	add.s32 	%r915, %r986, %r992;
	add.s32 	%r916, %r915, %r950;
	add.s32 	%r917, %r987, %r993;
	add.s32 	%r918, %r917, %r954;
	cvta.to.global.u64 	%rd135, %rd138;
	st.global.u8 	[%rd135], %r910;
	shr.u32 	%r919, %r910, 8;
	st.global.u8 	[%rd135+1], %r919;
	shr.u32 	%r920, %r910, 16;
	st.global.u8 	[%rd135+2], %r920;
	shr.u32 	%r921, %r910, 24;
	st.global.u8 	[%rd135+3], %r921;
	st.global.u8 	[%rd135+4], %r912;
	shr.u32 	%r922, %r912, 8;
	st.global.u8 	[%rd135+5], %r922;
	shr.u32 	%r923, %r912, 16;
	st.global.u8 	[%rd135+6], %r923;
	shr.u32 	%r924, %r912, 24;
	st.global.u8 	[%rd135+7], %r924;
	st.global.u8 	[%rd135+8], %r914;
	shr.u32 	%r925, %r914, 8;
	st.global.u8 	[%rd135+9], %r925;
	shr.u32 	%r926, %r914, 16;
	st.global.u8 	[%rd135+10], %r926;
	shr.u32 	%r927, %r914, 24;
	st.global.u8 	[%rd135+11], %r927;
	st.global.u8 	[%rd135+12], %r916;
	shr.u32 	%r928, %r916, 8;
	st.global.u8 	[%rd135+13], %r928;
	shr.u32 	%r929, %r916, 16;
	st.global.u8 	[%rd135+14], %r929;
	shr.u32 	%r930, %r916, 24;
	st.global.u8 	[%rd135+15], %r930;
	st.global.u8 	[%rd135+16], %r918;
	shr.u32 	%r931, %r918, 8;
	st.global.u8 	[%rd135+17], %r931;
	shr.u32 	%r932, %r918, 16;
	st.global.u8 	[%rd135+18], %r932;
	shr.u32 	%r933, %r918, 24;
	st.global.u8 	[%rd135+19], %r933;
	ret;

}


// ===== COMPILED SASS (sm_100) =====

	.target	sm_100

	.elftype	@"ET_EXEC"


//--------------------- .note.nv.tkinfo           --------------------------
	.section	.note.nv.tkinfo,"",@"SHT_NOTE"
	.sectionflags	@"SHF_NOTE_NV_TKINFO"
	.tkinfo
        /*0018*/ 	.word	0x00000002
        /*0030*/ 	.string	""
        /*0030*/ 	.string	"ptxas"
        /*0030*/ 	.string	"Cuda compilation tools, release 13.0, V13.0.88"
        /*0030*/ 	.string	"Build cuda_13.0.r13.0/compiler.36424714_0"
        /*0030*/ 	.string	"-arch sm_100 -m 64 "



//--------------------- .note.nv.cuinfo           --------------------------
	.section	.note.nv.cuinfo,"",@"SHT_NOTE"
	.sectionflags	@"SHF_NOTE_NV_CUINFO"
        /*0018*/ 	.short	0x0002
        /*001a*/ 	.short	0x0064
        /*001c*/ 	.short	0x0082
	.zero		2


//--------------------- .nv.info                  --------------------------
	.section	.nv.info,"",@"SHT_CUDA_INFO"
	.align	4


	//----- nvinfo : EIATTR_REGCOUNT
	.align		4
        /*0000*/ 	.byte	0x04, 0x2f
        /*0002*/ 	.short	(.L_7 - .L_6)
	.align		4
.L_6:
        /*0004*/ 	.word	index@(_Z21ripemd160_test_kernelPKhmPh)
        /*0008*/ 	.word	0x00000020


	//----- nvinfo : EIATTR_FRAME_SIZE
	.align		4
.L_7:
        /*000c*/ 	.byte	0x04, 0x11
        /*000e*/ 	.short	(.L_9 - .L_8)
	.align		4
.L_8:
        /*0010*/ 	.word	index@(_Z21ripemd160_test_kernelPKhmPh)
        /*0014*/ 	.word	0x00000080


	//----- nvinfo : EIATTR_MIN_STACK_SIZE
	.align		4
.L_9:
        /*0018*/ 	.byte	0x04, 0x12
        /*001a*/ 	.short	(.L_11 - .L_10)
	.align		4
.L_10:
        /*001c*/ 	.word	index@(_Z21ripemd160_test_kernelPKhmPh)
        /*0020*/ 	.word	0x00000080
.L_11:


//--------------------- .nv.compat                --------------------------
	.section	.nv.compat,"",@"SHT_CUDA_COMPAT_INFO"
	.align	4
        /*0000*/ 	.byte	0x02, 0x09, 0x00, 0x00, 0x02, 0x02, 0x01, 0x00, 0x02, 0x05, 0x05, 0x00, 0x03, 0x07, 0x01, 0x01
        /*0010*/ 	.byte	0x02, 0x03, 0x00, 0x00, 0x02, 0x06, 0x01, 0x00, 0x04, 0x0b, 0x08, 0x00, 0x09, 0x00, 0x00, 0x00
        /*0020*/ 	.byte	0x00, 0x00, 0x00, 0x00


//--------------------- .nv.info._Z21ripemd160_test_kernelPKhmPh --------------------------
	.section	.nv.info._Z21ripemd160_test_kernelPKhmPh,"",@"SHT_CUDA_INFO"
	.sectionflags	@""
	.align	4


	//----- nvinfo : EIATTR_CUDA_API_VERSION
	.align		4
        /*0000*/ 	.byte	0x04, 0x37
        /*0002*/ 	.short	(.L_13 - .L_12)
.L_12:
        /*0004*/ 	.word	0x00000082


	//----- nvinfo : EIATTR_KPARAM_INFO
	.align		4
.L_13:
        /*0008*/ 	.byte	0x04, 0x17
        /*000a*/ 	.short	(.L_15 - .L_14)
.L_14:
        /*000c*/ 	.word	0x00000000
        /*0010*/ 	.short	0x0002
        /*0012*/ 	.short	0x0010
        /*0014*/ 	.byte	0x00, 0xf5, 0x21, 0x00


	//----- nvinfo : EIATTR_KPARAM_INFO
	.align		4
.L_15:
        /*0018*/ 	.byte	0x04, 0x17
        /*001a*/ 	.short	(.L_17 - .L_16)
.L_16:
        /*001c*/ 	.word	0x00000000
        /*0020*/ 	.short	0x0001
        /*0022*/ 	.short	0x0008
        /*0024*/ 	.byte	0x00, 0xf0, 0x21, 0x00


	//----- nvinfo : EIATTR_KPARAM_INFO
	.align		4
.L_17:
        /*0028*/ 	.byte	0x04, 0x17
        /*002a*/ 	.short	(.L_19 - .L_18)
.L_18:
        /*002c*/ 	.word	0x00000000
        /*0030*/ 	.short	0x0000
        /*0032*/ 	.short	0x0000
        /*0034*/ 	.byte	0x00, 0xf5, 0x21, 0x00


	//----- nvinfo : EIATTR_SPARSE_MMA_MASK
	.align		4
.L_19:
        /*0038*/ 	.byte	0x03, 0x50
        /*003a*/ 	.short	0x0000


	//----- nvinfo : EIATTR_MAXREG_COUNT
	.align		4
        /*003c*/ 	.byte	0x03, 0x1b
        /*003e*/ 	.short	0x00ff


	//----- nvinfo : EIATTR_MERCURY_ISA_VERSION
	.align		4
        /*0040*/ 	.byte	0x03, 0x5f
        /*0042*/ 	.short	0x0101


	//----- nvinfo : EIATTR_VRC_CTA_INIT_COUNT
	.align		4
        /*0044*/ 	.byte	0x02, 0x4a
	.zero		1
	.zero		1


	//----- nvinfo : EIATTR_EXIT_INSTR_OFFSETS
	.align		4
        /*0048*/ 	.byte	0x04, 0x1c
        /*004a*/ 	.short	(.L_21 - .L_20)


	//   ....[0]....
.L_20:
        /*004c*/ 	.word	0x00004680


	//----- nvinfo : EIATTR_CBANK_PARAM_SIZE
	.align		4
.L_21:
        /*0050*/ 	.byte	0x03, 0x19
        /*0052*/ 	.short	0x0018


	//----- nvinfo : EIATTR_PARAM_CBANK
	.align		4
        /*0054*/ 	.byte	0x04, 0x0a
        /*0056*/ 	.short	(.L_23 - .L_22)
	.align		4
.L_22:
        /*0058*/ 	.word	index@(.nv.constant0._Z21ripemd160_test_kernelPKhmPh)
        /*005c*/ 	.short	0x0380
        /*005e*/ 	.short	0x0018


	//----- nvinfo : EIATTR_SW_WAR
	.align		4
.L_23:
        /*0060*/ 	.byte	0x04, 0x36
        /*0062*/ 	.short	(.L_25 - .L_24)
.L_24:
        /*0064*/ 	.word	0x00000008
.L_25:


//--------------------- .nv.callgraph             --------------------------
	.section	.nv.callgraph,"",@"SHT_CUDA_CALLGRAPH"
	.align	4
	.sectionentsize	8
	.align		4
        /*0000*/ 	.word	0x00000000
	.align		4
        /*0004*/ 	.word	0xffffffff
	.align		4
        /*0008*/ 	.word	0x00000000
	.align		4
        /*000c*/ 	.word	0xfffffffe
	.align		4
        /*0010*/ 	.word	0x00000000
	.align		4
        /*0014*/ 	.word	0xfffffffd
	.align		4
        /*0018*/ 	.word	0x00000000
	.align		4
        /*001c*/ 	.word	0xfffffffc


//--------------------- .nv.constant4             --------------------------
	.section	.nv.constant4,"a",@progbits
	.align	8
	.align		8
.nv.constant4:
        /*0000*/ 	.dword	K
	.align		8
        /*0008*/ 	.dword	Kp
	.align		8
        /*0010*/ 	.dword	R
	.align		8
        /*0018*/ 	.dword	Rp
	.align		8
        /*0020*/ 	.dword	S
	.align		8
        /*0028*/ 	.dword	Sp


//--------------------- .text._Z21ripemd160_test_kernelPKhmPh --------------------------
	.section	.text._Z21ripemd160_test_kernelPKhmPh,"ax",@progbits
	.align	128
        .global         _Z21ripemd160_test_kernelPKhmPh
        .type           _Z21ripemd160_test_kernelPKhmPh,@function
        .size           _Z21ripemd160_test_kernelPKhmPh,(.L_x_17 - _Z21ripemd160_test_kernelPKhmPh)
        .other          _Z21ripemd160_test_kernelPKhmPh,@"STO_CUDA_ENTRY STV_DEFAULT"
_Z21ripemd160_test_kernelPKhmPh:
.text._Z21ripemd160_test_kernelPKhmPh:
[----:B------:R-:W0:Y:S01]  /*0000*/  LDC R1, c[0x0][0x37c] ;  /* 0x0000df00ff017b82 */ /* 0x000e220000000800 */
[----:B------:R-:W1:Y:S07]  /*0010*/  LDCU.64 UR4, c[0x0][0x388] ;  /* 0x00007100ff0477ac */ /* 0x000e6e0008000a00 */
[----:B------:R-:W2:Y:S01]  /*0020*/  LDC R27, c[0x0][0x384] ;  /* 0x0000e100ff1b7b82 */ /* 0x000ea20000000800 */
[----:B0-----:R-:W-:Y:S01]  /*0030*/  VIADD R1, R1, 0xffffff80 ;  /* 0xffffff8001017836 */ /* 0x001fe20000000000 */
[----:B------:R-:W0:Y:S01]  /*0040*/  LDCU UR6, c[0x0][0x380] ;  /* 0x00007000ff0677ac */ /* 0x000e220008000800 */
[----:B------:R-:W-:-:S03]  /*0050*/  IMAD.MOV.U32 R20, RZ, RZ, 0x67452301 ;  /* 0x67452301ff147424 */ /* 0x000fc600078e00ff */
[C---:B------:R-:W-:Y:S01]  /*0060*/  R2UR UR7, R1.reuse ;  /* 0x00000000010772ca */ /* 0x040fe200000e0000 */
[----:B------:R-:W3:Y:S01]  /*0070*/  LDCU.64 UR8, c[0x0][0x388] ;  /* 0x00007100ff0877ac */ /* 0x000ee20008000a00 */
[----:B------:R-:W-:Y:S01]  /*0080*/  R2UR UR12, R1 ;  /* 0x00000000010c72ca */ /* 0x000fe200000e0000 */
[----:B------:R-:W-:Y:S02]  /*0090*/  IMAD.MOV.U32 R3, RZ, RZ, -0x67452302 ;  /* 0x98badcfeff037424 */ /* 0x000fe400078e00ff */
[----:B------:R-:W-:Y:S01]  /*00a0*/  IMAD.MOV.U32 R0, RZ, RZ, 0x10325476 ;  /* 0x10325476ff007424 */ /* 0x000fe200078e00ff */
[----:B------:R-:W4:Y:S01]  /*00b0*/  LDCU.64 UR10, c[0x0][0x358] ;  /* 0x00006b00ff0a77ac */ /* 0x000f220008000a00 */
[----:B------:R-:W-:Y:S01]  /*00c0*/  IMAD.MOV.U32 R2, RZ, RZ, -0x3c2d1e10 ;  /* 0xc3d2e1f0ff027424 */ /* 0x000fe200078e00ff */
[----:B-1----:R-:W-:-:S05]  /*00d0*/  UISETP.GE.U32.AND UP0, UPT, UR4, 0x40, UPT ;  /* 0x000000400400788c */ /* 0x002fca000bf06070 */
[----:B------:R-:W-:Y:S02]  /*00e0*/  UIADD3 UR7, UPT, UPT, UR7, 0x40, URZ ;  /* 0x0000004007077890 */ /* 0x000fe4000fffe0ff */
[----:B------:R-:W-:Y:S01]  /*00f0*/  UISETP.GE.U32.AND.EX UP0, UPT, UR5, URZ, UPT, UP0 ;  /* 0x000000ff0500728c */ /* 0x000fe2000bf06100 */
[----:B0-----:R-:W-:Y:S01]  /*0100*/  IMAD.U32 R26, RZ, RZ, UR6 ;  /* 0x00000006ff1a7e24 */ /* 0x001fe2000f8e00ff */
[----:B------:R-:W-:Y:S01]  /*0110*/  UMOV UR4, 0xefcdab89 ;  /* 0xefcdab8900047882 */ /* 0x000fe20000000000 */
[----:B---3--:R-:W-:Y:S01]  /*0120*/  UMOV UR5, UR8 ;  /* 0x0000000800057c82 */ /* 0x008fe20008000000 */
[----:B------:R-:W-:-:S05]  /*0130*/  UMOV UR6, UR9 ;  /* 0x0000000900067c82 */ /* 0x000fca0008000000 */
[----:B--2-4-:R-:W-:Y:S05]  /*0140*/  BRA.U !UP0, `(.L_x_0) ;  /* 0x00000019081c7547 */ /* 0x014fea000b800000 */
[----:B------:R-:W-:Y:S01]  /*0150*/  IMAD.MOV.U32 R20, RZ, RZ, 0x67452301 ;  /* 0x67452301ff147424 */ /* 0x000fe200078e00ff */
[----:B------:R-:W-:Y:S01]  /*0160*/  UMOV UR5, UR8 ;  /* 0x0000000800057c82 */ /* 0x000fe20008000000 */
[----:B------:R-:W-:Y:S01]  /*0170*/  IMAD.MOV.U32 R3, RZ, RZ, -0x67452302 ;  /* 0x98badcfeff037424 */ /* 0x000fe200078e00ff */
[----:B------:R-:W-:Y:S01]  /*0180*/  UMOV UR6, UR9 ;  /* 0x0000000900067c82 */ /* 0x000fe20008000000 */
[----:B------:R-:W-:Y:S01]  /*0190*/  IMAD.MOV.U32 R0, RZ, RZ, 0x10325476 ;  /* 0x10325476ff007424 */ /* 0x000fe200078e00ff */
[----:B------:R-:W-:Y:S01]  /*01a0*/  UMOV UR4, 0xefcdab89 ;  /* 0xefcdab8900047882 */ /* 0x000fe20000000000 */
[----:B------:R-:W-:-:S07]  /*01b0*/  IMAD.MOV.U32 R2, RZ, RZ, -0x3c2d1e10 ;  /* 0xc3d2e1f0ff027424 */ /* 0x000fce00078e00ff */
.L_x_2:
[----:B------:R-:W2:Y:S04]  /*01c0*/  LDG.E.U8 R10, desc[UR10][R26.64] ;  /* 0x0000000a1a0a7981 */ /* 0x000ea8000c1e1100 */
[----:B------:R-:W3:Y:S04]  /*01d0*/  LDG.E.U8 R28, desc[UR10][R26.64+0x3] ;  /* 0x0000030a1a1c7981 */ /* 0x000ee8000c1e1100 */
[----:B------:R-:W4:Y:S04]  /*01e0*/  LDG.E.U8 R9, desc[UR10][R26.64+0x4] ;  /* 0x0000040a1a097981 */ /* 0x000f28000c1e1100 */
[----:B------:R-:W5:Y:S04]  /*01f0*/  LDG.E.U8 R11, desc[UR10][R26.64+0x5] ;  /* 0x0000050a1a0b7981 */ /* 0x000f68000c1e1100 */
        /* <DEDUP_REMOVED lines=19> */
[----:B--2---:R0:W-:Y:S04]  /*0330*/  STL.U8 [R1+0x40], R10 ;  /* 0x0000400a01007387 */ /* 0x0041e80000100000 */
[----:B---3--:R1:W-:Y:S04]  /*0340*/  STL.U8 [R1+0x43], R28 ;  /* 0x0000431c01007387 */ /* 0x0083e80000100000 */
[----:B----4-:R2:W-:Y:S04]  /*0350*/  STL.U8 [R1+0x44], R9 ;  /* 0x0000440901007387 */ /* 0x0105e80000100000 */
[----:B-----5:R3:W-:Y:S04]  /*0360*/  STL.U8 [R1+0x45], R11 ;  /* 0x0000450b01007387 */ /* 0x0207e80000100000 */
[----:B0-----:R-:W4:Y:S04]  /*0370*/  LDG.E.U8 R10, desc[UR10][R26.64+0x13] ;  /* 0x0000130a1a0a7981 */ /* 0x001f28000c1e1100 */
[----:B-1----:R-:W5:Y:S04]  /*0380*/  LDG.E.U8 R28, desc[UR10][R26.64+0x16] ;  /* 0x0000160a1a1c7981 */ /* 0x002f68000c1e1100 */
[----:B--2---:R-:W2:Y:S04]  /*0390*/  LDG.E.U8 R9, desc[UR10][R26.64+0x17] ;  /* 0x0000170a1a097981 */ /* 0x004ea8000c1e1100 */
[----:B---3--:R-:W3:Y:S04]  /*03a0*/  LDG.E.U8 R11, desc[UR10][R26.64+0x18] ;  /* 0x0000180a1a0b7981 */ /* 0x008ee8000c1e1100 */
[----:B------:R0:W-:Y:S04]  /*03b0*/  STL.U8 [R1+0x41], R14 ;  /* 0x0000410e01007387 */ /* 0x0001e80000100000 */
[----:B------:R1:W-:Y:S04]  /*03c0*/  STL.U8 [R1+0x46], R13 ;  /* 0x0000460d01007387 */ /* 0x0003e80000100000 */
[----:B------:R1:W-:Y:S04]  /*03d0*/  STL.U8 [R1+0x4b], R12 ;  /* 0x00004b0c01007387 */ /* 0x0003e80000100000 */
[----:B0-----:R-:W3:Y:S04]  /*03e0*/  LDG.E.U8 R14, desc[UR10][R26.64+0x1d] ;  /* 0x00001d0a1a0e7981 */ /* 0x001ee8000c1e1100 */
[----:B-1----:R-:W3:Y:S04]  /*03f0*/  LDG.E.U8 R13, desc[UR10][R26.64+0x1f] ;  /* 0x00001f0a1a0d7981 */ /* 0x002ee8000c1e1100 */
[----:B------:R-:W3:Y:S04]  /*0400*/  LDG.E.U8 R12, desc[UR10][R26.64+0x1c] ;  /* 0x00001c0a1a0c7981 */ /* 0x000ee8000c1e1100 */
        /* <DEDUP_REMOVED lines=9> */
[----:B------:R-:W-:Y:S04]  /*04a0*/  STL.U8 [R1+0x4c], R21 ;  /* 0x00004c1501007387 */ /* 0x000fe80000100000 */
[----:B------:R-:W-:Y:S04]  /*04b0*/  STL.U8 [R1+0x4d], R23 ;  /* 0x00004d1701007387 */ /* 0x000fe80000100000 */
[----:B------:R-:W-:Y:S04]  /*04c0*/  STL.U8 [R1+0x4e], R25 ;  /* 0x00004e1901007387 */ /* 0x000fe80000100000 */
[----:B------:R1:W-:Y:S04]  /*04d0*/  STL.U8 [R1+0x50], R4 ;  /* 0x0000500401007387 */ /* 0x0003e80000100000 */
[----:B------:R1:W-:Y:S04]  /*04e0*/  STL.U8 [R1+0x51], R6 ;  /* 0x0000510601007387 */ /* 0x0003e80000100000 */
[----:B------:R1:W-:Y:S04]  /*04f0*/  STL.U8 [R1+0x52], R8 ;  /* 0x0000520801007387 */ /* 0x0003e80000100000 */
[----:B------:R1:W-:Y:S04]  /*0500*/  STL.U8 [R1+0x54], R22 ;  /* 0x0000541601007387 */ /* 0x0003e80000100000 */
[----:B------:R1:W-:Y:S04]  /*0510*/  STL.U8 [R1+0x55], R24 ;  /* 0x0000551801007387 */ /* 0x0003e80000100000 */
[----:B0-----:R-:W3:Y:S04]  /*0520*/  LDG.E.U8 R5, desc[UR10][R26.64+0x20] ;  /* 0x0000200a1a057981 */ /* 0x001ee8000c1e1100 */
[----:B-1----:R-:W3:Y:S04]  /*0530*/  LDG.E.U8 R7, desc[UR10][R26.64+0x21] ;  /* 0x0000210a1a077981 */ /* 0x002ee8000c1e1100 */
[----:B------:R-:W3:Y:S04]  /*0540*/  LDG.E.U8 R29, desc[UR10][R26.64+0x22] ;  /* 0x0000220a1a1d7981 */ /* 0x000ee8000c1e1100 */
        /* <DEDUP_REMOVED lines=8> */
[----:B----4-:R0:W-:Y:S04]  /*05d0*/  STL.U8 [R1+0x53], R10 ;  /* 0x0000530a01007387 */ /* 0x0101e80000100000 */
[----:B-----5:R1:W-:Y:S04]  /*05e0*/  STL.U8 [R1+0x56], R28 ;  /* 0x0000561c01007387 */ /* 0x0203e80000100000 */
[----:B--2---:R2:W-:Y:S04]  /*05f0*/  STL.U8 [R1+0x57], R9 ;  /* 0x0000570901007387 */ /* 0x0045e80000100000 */
[----:B---3--:R3:W-:Y:S04]  /*0600*/  STL.U8 [R1+0x58], R11 ;  /* 0x0000580b01007387 */ /* 0x0087e80000100000 */
[----:B0-----:R-:W4:Y:S04]  /*0610*/  LDG.E.U8 R10, desc[UR10][R26.64+0x27] ;  /* 0x0000270a1a0a7981 */ /* 0x001f28000c1e1100 */
[----:B-1----:R-:W5:Y:S04]  /*0620*/  LDG.E.U8 R28, desc[UR10][R26.64+0x2a] ;  /* 0x00002a0a1a1c7981 */ /* 0x002f68000c1e1100 */
[----:B--2---:R-:W2:Y:S04]  /*0630*/  LDG.E.U8 R9, desc[UR10][R26.64+0x2b] ;  /* 0x00002b0a1a097981 */ /* 0x004ea8000c1e1100 */
[----:B---3--:R-:W3:Y:S04]  /*0640*/  LDG.E.U8 R11, desc[UR10][R26.64+0x2c] ;  /* 0x00002c0a1a0b7981 */ /* 0x008ee8000c1e1100 */
[----:B------:R-:W-:Y:S04]  /*0650*/  STL.U8 [R1+0x59], R15 ;  /* 0x0000590f01007387 */ /* 0x000fe80000100000 */
[----:B------:R-:W-:Y:S04]  /*0660*/  STL.U8 [R1+0x5c], R12 ;  /* 0x00005c0c01007387 */ /* 0x000fe80000100000 */
[----:B------:R-:W-:Y:S04]  /*0670*/  STL.U8 [R1+0x5d], R14 ;  /* 0x00005d0e01007387 */ /* 0x000fe80000100000 */
[----:B------:R0:W-:Y:S04]  /*0680*/  STL.U8 [R1+0x5f], R13 ;  /* 0x00005f0d01007387 */ /* 0x0001e80000100000 */
[----:B0-----:R-:W3:Y:S04]  /*0690*/  LDL.128 R12, [R1+0x40] ;  /* 0x00004000010c7983 */ /* 0x001ee80000100c00 */
        /* <DEDUP_REMOVED lines=8> */
[----:B------:R-:W-:Y:S04]  /*0720*/  STL.U8 [R1+0x64], R4 ;  /* 0x0000640401007387 */ /* 0x000fe80000100000 */
[----:B------:R0:W-:Y:S04]  /*0730*/  STL.U8 [R1+0x65], R6 ;  /* 0x0000650601007387 */ /* 0x0001e80000100000 */
[----:B------:R1:W-:Y:S04]  /*0740*/  STL.U8 [R1+0x66], R8 ;  /* 0x0000660801007387 */ /* 0x0003e80000100000 */
[----:B------:R-:W-:Y:S04]  /*0750*/  STL.U8 [R1+0x68], R22 ;  /* 0x0000681601007387 */ /* 0x000fe80000100000 */
[----:B------:R-:W-:Y:S04]  /*0760*/  STL.U8 [R1+0x69], R24 ;  /* 0x0000691801007387 */ /* 0x000fe80000100000 */
[----:B------:R-:W-:Y:S04]  /*0770*/  STL.U8 [R1+0x6d], R21 ;  /* 0x00006d1501007387 */ /* 0x000fe80000100000 */
[----:B------:R-:W-:Y:S04]  /*0780*/  STL.U8 [R1+0x6e], R23 ;  /* 0x00006e1701007387 */ /* 0x000fe80000100000 */
[----:B------:R-:W-:Y:S04]  /*0790*/  STL.U8 [R1+0x6f], R25 ;  /* 0x00006f1901007387 */ /* 0x000fe80000100000 */
[----:B----4-:R-:W-:Y:S04]  /*07a0*/  STL.U8 [R1+0x67], R10 ;  /* 0x0000670a01007387 */ /* 0x010fe80000100000 */
[----:B-----5:R-:W-:Y:S04]  /*07b0*/  STL.U8 [R1+0x6a], R28 ;  /* 0x00006a1c01007387 */ /* 0x020fe80000100000 */
[----:B--2---:R2:W-:Y:S04]  /*07c0*/  STL.U8 [R1+0x6b], R9 ;  /* 0x00006b0901007387 */ /* 0x0045e80000100000 */
[----:B---3--:R3:W-:Y:S04]  /*07d0*/  STL.U8 [R1+0x6c], R11 ;  /* 0x00006c0b01007387 */ /* 0x0087e80000100000 */
[----:B0-----:R-:W4:Y:S01]  /*07e0*/  LDL.128 R4, [R1+0x60] ;  /* 0x0000600001047983 */ /* 0x001f220000100c00 */
[----:B-1----:R-:W-:-:S02]  /*07f0*/  PRMT R8, R15, 0x7771, RZ ;  /* 0x000077710f087816 */ /* 0x002fc400000000ff */
[----:B--2---:R-:W-:Y:S02]  /*0800*/  PRMT R9, R15, 0x7770, RZ ;  /* 0x000077700f097816 */ /* 0x004fe400000000ff */
[C---:B------:R-:W-:Y:S02]  /*0810*/  PRMT R10, R14.reuse, 0x7771, RZ ;  /* 0x000077710e0a7816 */ /* 0x040fe400000000ff */
[----:B------:R-:W-:Y:S02]  /*0820*/  PRMT R29, R14, 0x7770, RZ ;  /* 0x000077700e1d7816 */ /* 0x000fe400000000ff */
[----:B------:R-:W-:Y:S02]  /*0830*/  PRMT R8, R9, 0x6540, R8 ;  /* 0x0000654009087816 */ /* 0x000fe40000000008 */
[----:B------:R-:W-:Y:S02]  /*0840*/  PRMT R9, R29, 0x6540, R10 ;  /* 0x000065401d097816 */ /* 0x000fe4000000000a */
[C---:B------:R-:W-:Y:S01]  /*0850*/  PRMT R22, R13.reuse, 0x7771, RZ ;  /* 0x000077710d167816 */ /* 0x040fe200000000ff */
[----:B------:R-:W2:Y:S01]  /*0860*/  LDG.E.U8 R29, desc[UR10][R26.64+0x34] ;  /* 0x0000340a1a1d7981 */ /* 0x000ea2000c1e1100 */
[----:B------:R-:W-:-:S02]  /*0870*/  PRMT R21, R13, 0x7770, RZ ;  /* 0x000077700d157816 */ /* 0x000fc400000000ff */
[----:B------:R-:W-:Y:S02]  /*0880*/  PRMT R10, R15, 0x7772, RZ ;  /* 0x000077720f0a7816 */ /* 0x000fe400000000ff */
[----:B---3--:R-:W-:Y:S02]  /*0890*/  PRMT R11, R14, 0x7772, RZ ;  /* 0x000077720e0b7816 */ /* 0x008fe400000000ff */
[----:B------:R-:W-:Y:S02]  /*08a0*/  PRMT R23, R13, 0x7772, RZ ;  /* 0x000077720d177816 */ /* 0x000fe400000000ff */
[----:B------:R-:W-:Y:S01]  /*08b0*/  PRMT R22, R21, 0x6540, R22 ;  /* 0x0000654015167816 */ /* 0x000fe20000000016 */
[----:B------:R-:W-:Y:S02]  /*08c0*/  IMAD.U32 R21, R10, 0x10000, RZ ;  /* 0x000100000a157824 */ /* 0x000fe400078e00ff */
[----:B------:R-:W-:Y:S02]  /*08d0*/  IMAD.U32 R10, R11, 0x10000, RZ ;  /* 0x000100000b0a7824 */ /* 0x000fe400078e00ff */
[----:B------:R-:W-:Y:S01]  /*08e0*/  IMAD.U32 R23, R23, 0x10000, RZ ;  /* 0x0001000017177824 */ /* 0x000fe200078e00ff */
[----:B------:R-:W-:-:S02]  /*08f0*/  LOP3.LUT R21, R8, 0xff0000, R21, 0xf8, !PT ;  /* 0x00ff000008157812 */ /* 0x000fc400078ef815 */
[----:B------:R-:W-:Y:S02]  /*0900*/  LOP3.LUT R11, R9, 0xff0000, R10, 0xf8, !PT ;  /* 0x00ff0000090b7812 */ /* 0x000fe400078ef80a */
[----:B------:R-:W-:Y:S02]  /*0910*/  LOP3.LUT R10, R22, 0xff0000, R23, 0xf8, !PT ;  /* 0x00ff0000160a7812 */ /* 0x000fe400078ef817 */
[C---:B------:R-:W-:Y:S02]  /*0920*/  PRMT R8, R19.reuse, 0x7771, RZ ;  /* 0x0000777113087816 */ /* 0x040fe400000000ff */
[----:B------:R-:W-:Y:S02]  /*0930*/  PRMT R23, R19, 0x7770, RZ ;  /* 0x0000777013177816 */ /* 0x000fe400000000ff */
[C---:B------:R-:W-:Y:S02]  /*0940*/  PRMT R9, R18.reuse, 0x7771, RZ ;  /* 0x0000777112097816 */ /* 0x040fe400000000ff */
[----:B------:R-:W-:-:S02]  /*0950*/  PRMT R22, R18, 0x7770, RZ ;  /* 0x0000777012167816 */ /* 0x000fc400000000ff */
[----:B------:R-:W-:Y:S02]  /*0960*/  PRMT R24, R23, 0x6540, R8 ;  /* 0x0000654017187816 */ /* 0x000fe40000000008 */
[----:B------:R-:W-:Y:S02]  /*0970*/  PRMT R22, R22, 0x6540, R9 ;  /* 0x0000654016167816 */ /* 0x000fe40000000009 */
[----:B------:R-:W-:Y:S02]  /*0980*/  PRMT R8, R19, 0x7772, RZ ;  /* 0x0000777213087816 */ /* 0x000fe400000000ff */
[----:B------:R-:W-:-:S03]  /*0990*/  PRMT R9, R18, 0x7772, RZ ;  /* 0x0000777212097816 */ /* 0x000fc600000000ff */
[----:B------:R-:W-:Y:S02]  /*09a0*/  IMAD.U32 R25, R8, 0x10000, RZ ;  /* 0x0001000008197824 */ /* 0x000fe400078e00ff */
[----:B------:R-:W-:Y:S01]  /*09b0*/  IMAD.U32 R23, R9, 0x10000, RZ ;  /* 0x0001000009177824 */ /* 0x000fe200078e00ff */
[----:B------:R-:W-:Y:S02]  /*09c0*/  PRMT R15, R15, 0x7773, RZ ;  /* 0x000077730f0f7816 */ /* 0x000fe400000000ff */
[----:B------:R-:W-:Y:S02]  /*09d0*/  LOP3.LUT R9, R24, 0xff0000, R25, 0xf8, !PT ;  /* 0x00ff000018097812 */ /* 0x000fe400078ef819 */
[----:B------:R-:W-:Y:S01]  /*09e0*/  LOP3.LUT R8, R22, 0xff0000, R23, 0xf8, !PT ;  /* 0x00ff000016087812 */ /* 0x000fe200078ef817 */
[----:B------:R-:W3:Y:S01]  /*09f0*/  LDG.E.U8 R25, desc[UR10][R26.64+0x33] ;  /* 0x0000330a1a197981 */ /* 0x000ee2000c1e1100 */
[C---:B------:R-:W-:Y:S02]  /*0a00*/  PRMT R23, R17.reuse, 0x7771, RZ ;  /* 0x0000777111177816 */ /* 0x040fe400000000ff */
[----:B------:R-:W-:-:S02]  /*0a10*/  PRMT R24, R17, 0x7770, RZ ;  /* 0x0000777011187816 */ /* 0x000fc400000000ff */
[----:B------:R-:W-:Y:S02]  /*0a20*/  PRMT R22, R17, 0x7772, RZ ;  /* 0x0000777211167816 */ /* 0x000fe400000000ff */
[----:B------:R-:W-:Y:S01]  /*0a30*/  PRMT R23, R24, 0x6540, R23 ;  /* 0x0000654018177816 */ /* 0x000fe20000000017 */
[----:B------:R-:W-:Y:S02]  /*0a40*/  IMAD.SHL.U32 R24, R15, 0x1000000, RZ ;  /* 0x010000000f187824 */ /* 0x000fe400078e00ff */
[----:B------:R-:W-:Y:S01]  /*0a50*/  IMAD.U32 R22, R22, 0x10000, RZ ;  /* 0x0001000016167824 */ /* 0x000fe200078e00ff */
[----:B------:R-:W-:Y:S02]  /*0a60*/  PRMT R14, R14, 0x7773, RZ ;  /* 0x000077730e0e7816 */ /* 0x000fe400000000ff */
[----:B------:R-:W-:Y:S02]  /*0a70*/  LOP3.LUT R15, R21, R24, RZ, 0xfc, !PT ;  /* 0x00000018150f7212 */ /* 0x000fe400078efcff */
[----:B------:R-:W-:Y:S01]  /*0a80*/  LOP3.LUT R22, R23, 0xff0000, R22, 0xf8, !PT ;  /* 0x00ff000017167812 */ /* 0x000fe200078ef816 */
[----:B------:R-:W-:Y:S01]  /*0a90*/  IMAD.SHL.U32 R14, R14, 0x1000000, RZ ;  /* 0x010000000e0e7824 */ /* 0x000fe200078e00ff */
[----:B------:R-:W-:-:S04]  /*0aa0*/  PRMT R13, R13, 0x7773, RZ ;  /* 0x000077730d0d7816 */ /* 0x000fc800000000ff */
[----:B------:R-:W-:Y:S01]  /*0ab0*/  LOP3.LUT R14, R11, R14, RZ, 0xfc, !PT ;  /* 0x0000000e0b0e7212 */ /* 0x000fe200078efcff */
[----:B------:R-:W-:-:S05]  /*0ac0*/  IMAD.SHL.U32 R13, R13, 0x1000000, RZ ;  /* 0x010000000d0d7824 */ /* 0x000fca00078e00ff */
[----:B------:R-:W-:Y:S02]  /*0ad0*/  LOP3.LUT R13, R10, R13, RZ, 0xfc, !PT ;  /* 0x0000000d0a0d7212 */ /* 0x000fe400078efcff */
[C---:B----4-:R-:W-:Y:S02]  /*0ae0*/  PRMT R23, R7.reuse, 0x7771, RZ ;  /* 0x0000777107177816 */ /* 0x050fe400000000ff */
[C---:B------:R-:W-:Y:S02]  /*0af0*/  PRMT R24, R7.reuse, 0x7770, RZ ;  /* 0x0000777007187816 */ /* 0x040fe400000000ff */
[----:B------:R-:W-:Y:S02]  /*0b00*/  PRMT R21, R7, 0x7772, RZ ;  /* 0x0000777207157816 */ /* 0x000fe400000000ff */
[----:B------:R-:W-:-:S03]  /*0b10*/  PRMT R23, R24, 0x6540, R23 ;  /* 0x0000654018177816 */ /* 0x000fc60000000017 */
[----:B------:R-:W-:Y:S01]  /*0b20*/  IMAD.U32 R24, R21, 0x10000, RZ ;  /* 0x0001000015187824 */ /* 0x000fe200078e00ff */
[C---:B------:R-:W-:Y:S02]  /*0b30*/  PRMT R11, R6.reuse, 0x7772, RZ ;  /* 0x00007772060b7816 */ /* 0x040fe400000000ff */
[C---:B------:R-:W-:Y:S02]  /*0b40*/  PRMT R21, R6.reuse, 0x7771, RZ ;  /* 0x0000777106157816 */ /* 0x040fe400000000ff */
[----:B------:R-:W-:Y:S02]  /*0b50*/  LOP3.LUT R23, R23, 0xff0000, R24, 0xf8, !PT ;  /* 0x00ff000017177812 */ /* 0x000fe400078ef818 */
[----:B------:R-:W-:Y:S01]  /*0b60*/  PRMT R24, R6, 0x7770, RZ ;  /* 0x0000777006187816 */ /* 0x000fe200000000ff */
[----:B------:R-:W-:-:S03]  /*0b70*/  IMAD.U32 R11, R11, 0x10000, RZ ;  /* 0x000100000b0b7824 */ /* 0x000fc600078e00ff */
[----:B------:R-:W-:Y:S02]  /*0b80*/  PRMT R24, R24, 0x6540, R21 ;  /* 0x0000654018187816 */ /* 0x000fe40000000015 */
[C---:B------:R-:W-:Y:S02]  /*0b90*/  PRMT R10, R5.reuse, 0x7772, RZ ;  /* 0x00007772050a7816 */ /* 0x040fe400000000ff */
[----:B------:R-:W-:Y:S02]  /*0ba0*/  LOP3.LUT R24, R24, 0xff0000, R11, 0xf8, !PT ;  /* 0x00ff000018187812 */ /* 0x000fe400078ef80b */
[C---:B------:R-:W-:Y:S02]  /*0bb0*/  PRMT R11, R5.reuse, 0x7771, RZ ;  /* 0x00007771050b7816 */ /* 0x040fe400000000ff */
[----:B------:R-:W-:Y:S01]  /*0bc0*/  PRMT R28, R5, 0x7770, RZ ;  /* 0x00007770051c7816 */ /* 0x000fe200000000ff */
[----:B------:R-:W-:-:S03]  /*0bd0*/  IMAD.U32 R10, R10, 0x10000, RZ ;  /* 0x000100000a0a7824 */ /* 0x000fc600078e00ff */
[----:B------:R-:W-:Y:S02]  /*0be0*/  PRMT R11, R28, 0x6540, R11 ;  /* 0x000065401c0b7816 */ /* 0x000fe4000000000b */
[----:B------:R-:W4:Y:S02]  /*0bf0*/  LDG.E.U8 R28, desc[UR10][R26.64+0x31] ;  /* 0x0000310a1a1c7981 */ /* 0x000f24000c1e1100 */
[----:B------:R-:W-:Y:S02]  /*0c00*/  LOP3.LUT R21, R11, 0xff0000, R10, 0xf8, !PT ;  /* 0x00ff00000b157812 */ /* 0x000fe400078ef80a */
[----:B------:R-:W5:Y:S04]  /*0c10*/  LDG.E.U8 R10, desc[UR10][R26.64+0x30] ;  /* 0x0000300a1a0a7981 */ /* 0x000f68000c1e1100 */
[----:B------:R-:W2:Y:S04]  /*0c20*/  LDG.E.U8 R11, desc[UR10][R26.64+0x32] ;  /* 0x0000320a1a0b7981 */ /* 0x000ea8000c1e1100 */
[----:B-----5:R0:W-:Y:S04]  /*0c30*/  STL.U8 [R1+0x70], R10 ;  /* 0x0000700a01007387 */ /* 0x0201e80000100000 */
[----:B0-----:R-:W5:Y:S04]  /*0c40*/  LDG.E.U8 R10, desc[UR10][R26.64+0x35] ;  /* 0x0000350a1a0a7981 */ /* 0x001f68000c1e1100 */
[----:B--2---:R0:W-:Y:S04]  /*0c50*/  STL.U8 [R1+0x72], R11 ;  /* 0x0000720b01007387 */ /* 0x0041e80000100000 */
[----:B----4-:R1:W-:Y:S04]  /*0c60*/  STL.U8 [R1+0x71], R28 ;  /* 0x0000711c01007387 */ /* 0x0103e80000100000 */
[----:B0-----:R-:W2:Y:S04]  /*0c70*/  LDG.E.U8 R11, desc[UR10][R26.64+0x37] ;  /* 0x0000370a1a0b7981 */ /* 0x001ea8000c1e1100 */
[----:B---3--:R0:W-:Y:S04]  /*0c80*/  STL.U8 [R1+0x73], R25 ;  /* 0x0000731901007387 */ /* 0x0081e80000100000 */
[----:B------:R3:W-:Y:S04]  /*0c90*/  STL.U8 [R1+0x74], R29 ;  /* 0x0000741d01007387 */ /* 0x0007e80000100000 */
[----:B-1----:R-:W4:Y:S04]  /*0ca0*/  LDG.E.U8 R28, desc[UR10][R26.64+0x36] ;  /* 0x0000360a1a1c7981 */ /* 0x002f28000c1e1100 */
[----:B0-----:R-:W4:Y:S04]  /*0cb0*/  LDG.E.U8 R25, desc[UR10][R26.64+0x3a] ;  /* 0x00003a0a1a197981 */ /* 0x001f28000c1e1100 */
[----:B---3--:R-:W3:Y:S04]  /*0cc0*/  LDG.E.U8 R29, desc[UR10][R26.64+0x3b] ;  /* 0x00003b0a1a1d7981 */ /* 0x008ee8000c1e1100 */
[----:B-----5:R0:W-:Y:S04]  /*0cd0*/  STL.U8 [R1+0x75], R10 ;  /* 0x0000750a01007387 */ /* 0x0201e80000100000 */
[----:B0-----:R-:W5:Y:S04]  /*0ce0*/  LDG.E.U8 R10, desc[UR10][R26.64+0x38] ;  /* 0x0000380a1a0a7981 */ /* 0x001f68000c1e1100 */
[----:B--2---:R0:W-:Y:S04]  /*0cf0*/  STL.U8 [R1+0x77], R11 ;  /* 0x0000770b01007387 */ /* 0x0041e80000100000 */
[----:B0-----:R-:W2:Y:S04]  /*0d00*/  LDG.E.U8 R11, desc[UR10][R26.64+0x39] ;  /* 0x0000390a1a0b7981 */ /* 0x001ea8000c1e1100 */
[----:B----4-:R0:W-:Y:S04]  /*0d10*/  STL.U8 [R1+0x76], R28 ;  /* 0x0000761c01007387 */ /* 0x0101e80000100000 */
[----:B------:R1:W-:Y:S04]  /*0d20*/  STL.U8 [R1+0x7a], R25 ;  /* 0x00007a1901007387 */ /* 0x0003e80000100000 */
[----:B---3--:R3:W-:Y:S04]  /*0d30*/  STL.U8 [R1+0x7b], R29 ;  /* 0x00007b1d01007387 */ /* 0x0087e80000100000 */
[----:B0-----:R-:W4:Y:S04]  /*0d40*/  LDG.E.U8 R28, desc[UR10][R26.64+0x3f] ;  /* 0x00003f0a1a1c7981 */ /* 0x001f28000c1e1100 */
[----:B-1----:R-:W4:Y:S04]  /*0d50*/  LDG.E.U8 R25, desc[UR10][R26.64+0x3e] ;  /* 0x00003e0a1a197981 */ /* 0x002f28000c1e1100 */
[----:B---3--:R-:W3:Y:S04]  /*0d60*/  LDG.E.U8 R29, desc[UR10][R26.64+0x3c] ;  /* 0x00003c0a1a1d7981 */ /* 0x008ee8000c1e1100 */
[----:B-----5:R0:W-:Y:S04]  /*0d70*/  STL.U8 [R1+0x78], R10 ;  /* 0x0000780a01007387 */ /* 0x0201e80000100000 */
[----:B0-----:R-:W5:Y:S01]  /*0d80*/  LDG.E.U8 R10, desc[UR10][R26.64+0x3d] ;  /* 0x00003d0a1a0a7981 */ /* 0x001f62000c1e1100 */
[----:B------:R-:W-:-:S02]  /*0d90*/  PRMT R19, R19, 0x7773, RZ ;  /* 0x0000777313137816 */ /* 0x000fc400000000ff */
[----:B------:R-:W-:Y:S01]  /*0da0*/  PRMT R18, R18, 0x7773, RZ ;  /* 0x0000777312127816 */ /* 0x000fe200000000ff */
[----:B--2---:R0:W-:Y:S04]  /*0db0*/  STL.U8 [R1+0x79], R11 ;  /* 0x0000790b01007387 */ /* 0x0041e80000100000 */
[----:B0-----:R-:W-:-:S05]  /*0dc0*/  IMAD.SHL.U32 R11, R18, 0x1000000, RZ ;  /* 0x01000000120b7824 */ /* 0x001fca00078e00ff */
[----:B------:R-:W-:Y:S01]  /*0dd0*/  LOP3.LUT R18, R8, R11, RZ, 0xfc, !PT ;  /* 0x0000000b08127212 */ /* 0x000fe200078efcff */
[----:B----4-:R-:W-:Y:S04]  /*0de0*/  STL.U8 [R1+0x7f], R28 ;  /* 0x00007f1c01007387 */ /* 0x010fe80000100000 */
[----:B------:R-:W-:Y:S04]  /*0df0*/  STL.U8 [R1+0x7e], R25 ;  /* 0x00007e1901007387 */ /* 0x000fe80000100000 */
[----:B---3--:R-:W-:Y:S04]  /*0e00*/  STL.U8 [R1+0x7c], R29 ;  /* 0x00007c1d01007387 */ /* 0x008fe80000100000 */
[----:B-----5:R0:W-:Y:S02]  /*0e10*/  STL.U8 [R1+0x7d], R10 ;  /* 0x00007d0a01007387 */ /* 0x0201e40000100000 */
[----:B0-----:R-:W-:-:S05]  /*0e20*/  IMAD.SHL.U32 R10, R19, 0x1000000, RZ ;  /* 0x01000000130a7824 */ /* 0x001fca00078e00ff */
[----:B------:R-:W-:Y:S02]  /*0e30*/  LOP3.LUT R19, R9, R10, RZ, 0xfc, !PT ;  /* 0x0000000a09137212 */ /* 0x000fe400078efcff */
[----:B------:R-:W2:Y:S01]  /*0e40*/  LDL.128 R8, [R1+0x70] ;  /* 0x0000700001087983 */ /* 0x000ea20000100c00 */
[----:B------:R-:W-:Y:S02]  /*0e50*/  PRMT R17, R17, 0x7773, RZ ;  /* 0x0000777311117816 */ /* 0x000fe400000000ff */
[----:B------:R-:W-:Y:S02]  /*0e60*/  PRMT R7, R7, 0x7773, RZ ;  /* 0x0000777307077816 */ /* 0x000fe400000000ff */
[----:B------:R-:W-:Y:S01]  /*0e70*/  PRMT R6, R6, 0x7773, RZ ;  /* 0x0000777306067816 */ /* 0x000fe200000000ff */
[----:B------:R-:W-:-:S04]  /*0e80*/  IMAD.SHL.U32 R17, R17, 0x1000000, RZ ;  /* 0x0100000011117824 */ /* 0x000fc800078e00ff */
[----:B------:R-:W-:Y:S01]  /*0e90*/  IMAD.SHL.U32 R25, R6, 0x1000000, RZ ;  /* 0x0100000006197824 */ /* 0x000fe200078e00ff */
[----:B------:R-:W-:Y:S01]  /*0ea0*/  LOP3.LUT R17, R22, R17, RZ, 0xfc, !PT ;  /* 0x0000001116117212 */ /* 0x000fe200078efcff */
[----:B------:R-:W-:Y:S01]  /*0eb0*/  IMAD.SHL.U32 R22, R7, 0x1000000, RZ ;  /* 0x0100000007167824 */ /* 0x000fe200078e00ff */
[----:B------:R-:W-:Y:S02]  /*0ec0*/  PRMT R5, R5, 0x7773, RZ ;  /* 0x0000777305057816 */ /* 0x000fe400000000ff */
[----:B------:R-:W-:Y:S02]  /*0ed0*/  LOP3.LUT R6, R24, R25, RZ, 0xfc, !PT ;  /* 0x0000001918067212 */ /* 0x000fe400078efcff */
[----:B------:R-:W-:Y:S01]  /*0ee0*/  LOP3.LUT R7, R23, R22, RZ, 0xfc, !PT ;  /* 0x0000001617077212 */ /* 0x000fe200078efcff */
[----:B------:R-:W-:Y:S01]  /*0ef0*/  STL.128 [R1+0x10], R16 ;  /* 0x0000101001007387 */ /* 0x000fe20000100c00 */
[----:B------:R-:W-:Y:S02]  /*0f00*/  IMAD.MOV.U32 R25, RZ, RZ, RZ ;  /* 0x000000ffff197224 */ /* 0x000fe400078e00ff */
[----:B------:R-:W-:Y:S01]  /*0f10*/  IMAD.MOV.U32 R29, RZ, RZ, R0 ;  /* 0x000000ffff1d7224 */ /* 0x000fe200078e0000 */
[----:B------:R0:W-:Y:S01]  /*0f20*/  STL.128 [R1], R12 ;  /* 0x0000000c01007387 */ /* 0x0001e20000100c00 */
[----:B------:R-:W-:-:S02]  /*0f30*/  IMAD.MOV.U32 R28, RZ, RZ, R20 ;  /* 0x000000ffff1c7224 */ /* 0x000fc400078e0014 */
[----:B0-----:R-:W-:Y:S02]  /*0f40*/  IMAD.U32 R12, RZ, RZ, UR4 ;  /* 0x00000004ff0c7e24 */ /* 0x001fe4000f8e00ff */
[----:B------:R-:W-:Y:S01]  /*0f50*/  IMAD.MOV.U32 R13, RZ, RZ, R3 ;  /* 0x000000ffff0d7224 */ /* 0x000fe200078e0003 */
[C---:B--2---:R-:W-:Y:S02]  /*0f60*/  PRMT R23, R11.reuse, 0x7771, RZ ;  /* 0x000077710b177816 */ /* 0x044fe400000000ff */
[C---:B------:R-:W-:Y:S02]  /*0f70*/  PRMT R24, R11.reuse, 0x7770, RZ ;  /* 0x000077700b187816 */ /* 0x040fe400000000ff */
[----:B------:R-:W-:Y:S02]  /*0f80*/  PRMT R22, R11, 0x7772, RZ ;  /* 0x000077720b167816 */ /* 0x000fe400000000ff */
[----:B------:R-:W-:Y:S01]  /*0f90*/  PRMT R23, R24, 0x6540, R23 ;  /* 0x0000654018177816 */ /* 0x000fe20000000017 */
[----:B------:R-:W-:-:S02]  /*0fa0*/  IMAD.SHL.U32 R24, R5, 0x1000000, RZ ;  /* 0x0100000005187824 */ /* 0x000fc400078e00ff */
[----:B------:R-:W-:Y:S01]  /*0fb0*/  IMAD.U32 R22, R22, 0x10000, RZ ;  /* 0x0001000016167824 */ /* 0x000fe200078e00ff */
[----:B------:R-:W-:Y:S02]  /*0fc0*/  PRMT R11, R11, 0x7773, RZ ;  /* 0x000077730b0b7816 */ /* 0x000fe400000000ff */
[----:B------:R-:W-:Y:S02]  /*0fd0*/  LOP3.LUT R5, R21, R24, RZ, 0xfc, !PT ;  /* 0x0000001815057212 */ /* 0x000fe400078efcff */
[----:B------:R-:W-:Y:S02]  /*0fe0*/  LOP3.LUT R22, R23, 0xff0000, R22, 0xf8, !PT ;  /* 0x00ff000017167812 */ /* 0x000fe400078ef816 */
[C---:B------:R-:W-:Y:S02]  /*0ff0*/  PRMT R23, R10.reuse, 0x7771, RZ ;  /* 0x000077710a177816 */ /* 0x040fe400000000ff */
[C---:B------:R-:W-:Y:S02]  /*1000*/  PRMT R24, R10.reuse, 0x7770, RZ ;  /* 0x000077700a187816 */ /* 0x040fe400000000ff */
[----:B------:R-:W-:Y:S01]  /*1010*/  PRMT R21, R10, 0x7772, RZ ;  /* 0x000077720a157816 */ /* 0x000fe200000000ff */
[----:B------:R-:W-:Y:S01]  /*1020*/  IMAD.SHL.U32 R11, R11, 0x1000000, RZ ;  /* 0x010000000b0b7824 */ /* 0x000fe200078e00ff */
[----:B------:R-:W-:-:S03]  /*1030*/  PRMT R23, R24, 0x6540, R23 ;  /* 0x0000654018177816 */ /* 0x000fc60000000017 */
[----:B------:R-:W-:Y:S01]  /*1040*/  IMAD.U32 R24, R21, 0x10000, RZ ;  /* 0x0001000015187824 */ /* 0x000fe200078e00ff */
[----:B------:R-:W-:Y:S02]  /*1050*/  LOP3.LUT R11, R22, R11, RZ, 0xfc, !PT ;  /* 0x0000000b160b7212 */ /* 0x000fe400078efcff */
[----:B------:R-:W-:Y:S02]  /*1060*/  PRMT R22, R9, 0x7772, RZ ;  /* 0x0000777209167816 */ /* 0x000fe400000000ff */
[----:B------:R-:W-:Y:S02]  /*1070*/  LOP3.LUT R21, R23, 0xff0000, R24, 0xf8, !PT ;  /* 0x00ff000017157812 */ /* 0x000fe400078ef818 */
[C---:B------:R-:W-:Y:S02]  /*1080*/  PRMT R23, R9.reuse, 0x7771, RZ ;  /* 0x0000777109177816 */ /* 0x040fe400000000ff */
[----:B------:R-:W-:Y:S01]  /*1090*/  PRMT R24, R9, 0x7770, RZ ;  /* 0x0000777009187816 */ /* 0x000fe200000000ff */
[----:B------:R-:W-:Y:S01]  /*10a0*/  IMAD.U32 R22, R22, 0x10000, RZ ;  /* 0x0001000016167824 */ /* 0x000fe200078e00ff */
[----:B------:R-:W-:-:S02]  /*10b0*/  PRMT R10, R10, 0x7773, RZ ;  /* 0x000077730a0a7816 */ /* 0x000fc400000000ff */
[----:B------:R-:W-:Y:S02]  /*10c0*/  PRMT R9, R9, 0x7773, RZ ;  /* 0x0000777309097816 */ /* 0x000fe400000000ff */
[----:B------:R-:W-:Y:S01]  /*10d0*/  PRMT R23, R24, 0x6540, R23 ;  /* 0x0000654018177816 */ /* 0x000fe20000000017 */
[----:B------:R-:W-:Y:S02]  /*10e0*/  IMAD.SHL.U32 R10, R10, 0x1000000, RZ ;  /* 0x010000000a0a7824 */ /* 0x000fe400078e00ff */
[----:B------:R-:W-:Y:S01]  /*10f0*/  IMAD.SHL.U32 R9, R9, 0x1000000, RZ ;  /* 0x0100000009097824 */ /* 0x000fe200078e00ff */
[----:B------:R-:W-:Y:S02]  /*1100*/  LOP3.LUT R22, R23, 0xff0000, R22, 0xf8, !PT ;  /* 0x00ff000017167812 */ /* 0x000fe400078ef816 */
[----:B------:R-:W-:Y:S02]  /*1110*/  LOP3.LUT R10, R21, R10, RZ, 0xfc, !PT ;  /* 0x0000000a150a7212 */ /* 0x000fe400078efcff */
[----:B------:R-:W-:Y:S01]  /*1120*/  LOP3.LUT R9, R22, R9, RZ, 0xfc, !PT ;  /* 0x0000000916097212 */ /* 0x000fe200078efcff */
[----:B------:R0:W-:Y:S01]  /*1130*/  STL.128 [R1+0x20], R4 ;  /* 0x0000200401007387 */ /* 0x0001e20000100c00 */
[----:B------:R-:W-:-:S02]  /*1140*/  IMAD.MOV.U32 R21, RZ, RZ, R20 ;  /* 0x000000ffff157224 */ /* 0x000fc400078e0014 */
[----:B------:R-:W-:Y:S01]  /*1150*/  IMAD.MOV.U32 R22, RZ, RZ, R3 ;  /* 0x000000ffff167224 */ /* 0x000fe200078e0003 */
[----:B------:R1:W-:Y:S01]  /*1160*/  STL.128 [R1+0x30], R8 ;  /* 0x0000300801007387 */ /* 0x0003e20000100c00 */
[--C-:B------:R-:W-:Y:S02]  /*1170*/  IMAD.MOV.U32 R23, RZ, RZ, R2.reuse ;  /* 0x000000ffff177224 */ /* 0x100fe400078e0002 */
[----:B------:R-:W-:Y:S02]  /*1180*/  IMAD.MOV.U32 R24, RZ, RZ, R2 ;  /* 0x000000ffff187224 */ /* 0x000fe400078e0002 */
[----:B0-----:R-:W-:Y:S02]  /*1190*/  IMAD.MOV.U32 R5, RZ, RZ, R0 ;  /* 0x000000ffff057224 */ /* 0x001fe400078e0000 */
[----:B-1----:R-:W-:-:S07]  /*11a0*/  IMAD.U32 R8, RZ, RZ, UR4 ;  /* 0x00000004ff087e24 */ /* 0x002fce000f8e00ff */
.L_x_1:
[----:B------:R-:W0:Y:S08]  /*11b0*/  LDC.64 R10, c[0x4][0x10] ;  /* 0x01000400ff0a7b82 */ /* 0x000e300000000a00 */
[----:B------:R-:W1:Y:S08]  /*11c0*/  LDC.64 R16, c[0x4][RZ] ;  /* 0x01000000ff107b82 */ /* 0x000e700000000a00 */
[----:B------:R-:W2:Y:S01]  /*11d0*/  LDC.64 R6, c[0x4][0x20] ;  /* 0x01000800ff067b82 */ /* 0x000ea20000000a00 */
[----:B0-----:R-:W-:-:S05]  /*11e0*/  IMAD.WIDE.U32 R10, R25, 0x4, R10 ;  /* 0x00000004190a7825 */ /* 0x001fca00078e000a */
[----:B------:R-:W3:Y:S01]  /*11f0*/  LDG.E.CONSTANT R4, desc[UR10][R10.64] ;  /* 0x0000000a0a047981 */ /* 0x000ee2000c1e9900 */
[----:B------:R-:W-:-:S03]  /*1200*/  SHF.R.U32.HI R15, RZ, 0x4, R25 ;  /* 0x00000004ff0f7819 */ /* 0x000fc60000011619 */
[----:B------:R-:W4:Y:S02]  /*1210*/  LDG.E.CONSTANT R14, desc[UR10][R10.64+0x4] ;  /* 0x0000040a0a0e7981 */ /* 0x000f24000c1e9900 */
[----:B-1----:R-:W-:-:S04]  /*1220*/  IMAD.WIDE.U32 R16, R15, 0x4, R16 ;  /* 0x000000040f107825 */ /* 0x002fc800078e0010 */
[----:B--2---:R-:W-:Y:S02]  /*1230*/  IMAD.WIDE.U32 R6, R25, 0x4, R6 ;  /* 0x0000000419067825 */ /* 0x004fe400078e0006 */
[----:B------:R-:W2:Y:S04]  /*1240*/  LDG.E.CONSTANT R17, desc[UR10][R16.64] ;  /* 0x0000000a10117981 */ /* 0x000ea8000c1e9900 */
[----:B------:R-:W5:Y:S04]  /*1250*/  LDG.E.CONSTANT R19, desc[UR10][R6.64] ;  /* 0x0000000a06137981 */ /* 0x000f68000c1e9900 */
[----:B------:R-:W2:Y:S01]  /*1260*/  LDG.E.CONSTANT R16, desc[UR10][R6.64+0x4] ;  /* 0x0000040a06107981 */ /* 0x000ea2000c1e9900 */
[----:B---3--:R-:W-:-:S06]  /*1270*/  LEA R9, R4, UR12, 0x2 ;  /* 0x0000000c04097c11 */ /* 0x008fcc000f8e10ff */
[----:B------:R-:W3:Y:S01]  /*1280*/  LDL R9, [R9] ;  /* 0x0000000009097983 */ /* 0x000ee20000100800 */
[----:B------:R-:W-:Y:S02]  /*1290*/  LOP3.LUT R4, R8, R22, R29, 0x96, !PT ;  /* 0x0000001608047212 */ /* 0x000fe400078e961d */
[----:B----4-:R-:W-:-:S06]  /*12a0*/  LEA R14, R14, UR12, 0x2 ;  /* 0x0000000c0e0e7c11 */ /* 0x010fcc000f8e10ff */
[----:B------:R-:W4:Y:S01]  /*12b0*/  LDL R14, [R14] ;  /* 0x000000000e0e7983 */ /* 0x000f220000100800 */
[----:B---3--:R-:W-:Y:S02]  /*12c0*/  IADD3 R4, PT, PT, R9, R4, R21 ;  /* 0x0000000409047210 */ /* 0x008fe40007ffe015 */
[----:B-----5:R-:W-:-:S03]  /*12d0*/  IADD3 R9, PT, PT, -R19, 0x20, RZ ;  /* 0x0000002013097810 */ /* 0x020fc60007ffe1ff */
[----:B--2---:R-:W-:-:S05]  /*12e0*/  IMAD.IADD R4, R4, 0x1, R17 ;  /* 0x0000000104047824 */ /* 0x004fca00078e0211 */
[----:B------:R-:W-:Y:S02]  /*12f0*/  SHF.L.U32 R18, R4, R19, RZ ;  /* 0x0000001304127219 */ /* 0x000fe400000006ff */
[----:B------:R-:W-:Y:S02]  /*1300*/  SHF.R.U32.HI R4, RZ, R9, R4 ;  /* 0x00000009ff047219 */ /* 0x000fe40000011604 */
[----:B------:R-:W2:Y:S01]  /*1310*/  LDG.E.CONSTANT R9, desc[UR10][R10.64+0x8] ;  /* 0x0000080a0a097981 */ /* 0x000ea2000c1e9900 */
[----:B------:R-:W-:Y:S02]  /*1320*/  SHF.L.W.U32.HI R19, R22, 0xa, R22 ;  /* 0x0000000a16137819 */ /* 0x000fe40000010e16 */
[----:B------:R-:W-:-:S04]  /*1330*/  IADD3 R4, PT, PT, R4, R18, R23 ;  /* 0x0000001204047210 */ /* 0x000fc80007ffe017 */
[----:B------:R-:W-:Y:S02]  /*1340*/  LOP3.LUT R18, R4, R8, R19, 0x96, !PT ;  /* 0x0000000804127212 */ /* 0x000fe400078e9613 */
[----:B------:R-:W-:Y:S01]  /*1350*/  IADD3 R21, PT, PT, -R16, 0x20, RZ ;  /* 0x0000002010157810 */ /* 0x000fe20007ffe1ff */
[----:B------:R-:W3:Y:S01]  /*1360*/  LDG.E.CONSTANT R10, desc[UR10][R10.64+0xc] ;  /* 0x00000c0a0a0a7981 */ /* 0x000ee2000c1e9900 */
[----:B----4-:R-:W-:-:S03]  /*1370*/  IADD3 R18, PT, PT, R14, R18, R23 ;  /* 0x000000120e127210 */ /* 0x010fc60007ffe017 */
[----:B------:R-:W4:Y:S04]  /*1380*/  LDG.E.CONSTANT R14, desc[UR10][R6.64+0x8] ;  /* 0x0000080a060e7981 */ /* 0x000f28000c1e9900 */
[----:B------:R-:W5:Y:S01]  /*1390*/  LDG.E.CONSTANT R6, desc[UR10][R6.64+0xc] ;  /* 0x00000c0a06067981 */ /* 0x000f62000c1e9900 */
[----:B--2---:R-:W-:-:S06]  /*13a0*/  LEA R22, R9, UR12, 0x2 ;  /* 0x0000000c09167c11 */ /* 0x004fcc000f8e10ff */
[----:B------:R-:W2:Y:S01]  /*13b0*/  LDL R22, [R22] ;  /* 0x0000000016167983 */ /* 0x000ea20000100800 */
[----:B------:R-:W-:-:S05]  /*13c0*/  IMAD.IADD R9, R17, 0x1, R18 ;  /* 0x0000000111097824 */ /* 0x000fca00078e0212 */
[----:B------:R-:W-:Y:S02]  /*13d0*/  SHF.L.U32 R18, R9, R16, RZ ;  /* 0x0000001009127219 */ /* 0x000fe400000006ff */
[----:B------:R-:W-:-:S04]  /*13e0*/  SHF.R.U32.HI R21, RZ, R21, R9 ;  /* 0x00000015ff157219 */ /* 0x000fc80000011609 */
[----:B------:R-:W-:Y:S02]  /*13f0*/  IADD3 R18, PT, PT, R21, R18, R29 ;  /* 0x0000001215127210 */ /* 0x000fe40007ffe01d */
[----:B------:R-:W-:-:S04]  /*1400*/  SHF.L.W.U32.HI R21, R8, 0xa, R8 ;  /* 0x0000000a08157819 */ /* 0x000fc80000010e08 */
[----:B------:R-:W-:-:S04]  /*1410*/  LOP3.LUT R8, R18, R4, R21, 0x96, !PT ;  /* 0x0000000412087212 */ /* 0x000fc800078e9615 */
[----:B--2---:R-:W-:Y:S02]  /*1420*/  IADD3 R16, PT, PT, R22, R8, R29 ;  /* 0x0000000816107210 */ /* 0x004fe40007ffe01d */
[----:B------:R-:W0:Y:S03]  /*1430*/  LDC.64 R8, c[0x4][0x18] ;  /* 0x01000600ff087b82 */ /* 0x000e260000000a00 */
[----:B------:R-:W-:Y:S02]  /*1440*/  IMAD.IADD R23, R17, 0x1, R16 ;  /* 0x0000000111177824 */ /* 0x000fe400078e0210 */
[----:B0-----:R-:W-:-:S05]  /*1450*/  IMAD.WIDE.U32 R8, R25, 0x4, R8 ;  /* 0x0000000419087825 */ /* 0x001fca00078e0008 */
[----:B------:R-:W2:Y:S01]  /*1460*/  LDG.E.CONSTANT R16, desc[UR10][R8.64] ;  /* 0x0000000a08107981 */ /* 0x000ea2000c1e9900 */
[----:B----4-:R-:W-:Y:S02]  /*1470*/  IADD3 R22, PT, PT, -R14, 0x20, RZ ;  /* 0x000000200e167810 */ /* 0x010fe40007ffe1ff */
[----:B------:R-:W-:Y:S02]  /*1480*/  SHF.L.U32 R14, R23, R14, RZ ;  /* 0x0000000e170e7219 */ /* 0x000fe400000006ff */
[----:B------:R-:W-:Y:S02]  /*1490*/  SHF.R.U32.HI R22, RZ, R22, R23 ;  /* 0x00000016ff167219 */ /* 0x000fe40000011617 */
[----:B---3--:R-:W-:Y:S02]  /*14a0*/  LEA R23, R10, UR12, 0x2 ;  /* 0x0000000c0a177c11 */ /* 0x008fe4000f8e10ff */
[----:B------:R-:W0:Y:S01]  /*14b0*/  LDC.64 R10, c[0x4][0x8] ;  /* 0x01000200ff0a7b82 */ /* 0x000e220000000a00 */
[----:B------:R-:W-:-:S02]  /*14c0*/  IADD3 R22, PT, PT, R22, R14, R19 ;  /* 0x0000000e16167210 */ /* 0x000fc40007ffe013 */
[----:B--2---:R-:W-:Y:S02]  /*14d0*/  LEA R29, R16, UR12, 0x2 ;  /* 0x0000000c101d7c11 */ /* 0x004fe4000f8e10ff */
[----:B------:R1:W2:Y:S04]  /*14e0*/  LDL R16, [R23] ;  /* 0x0000000017107983 */ /* 0x0002a80000100800 */
[----:B------:R-:W3:Y:S01]  /*14f0*/  LDL R29, [R29] ;  /* 0x000000001d1d7983 */ /* 0x000ee20000100800 */
[----:B0-----:R-:W-:Y:S02]  /*1500*/  IMAD.WIDE.U32 R10, R15, 0x4, R10 ;  /* 0x000000040f0a7825 */ /* 0x001fe400078e000a */
[----:B------:R-:W0:Y:S01]  /*1510*/  LDC.64 R14, c[0x4][0x28] ;  /* 0x01000a00ff0e7b82 */ /* 0x000e220000000a00 */
[----:B-1----:R-:W-:-:S03]  /*1520*/  SHF.L.W.U32.HI R23, R4, 0xa, R4 ;  /* 0x0000000a04177819 */ /* 0x002fc60000010e04 */
[----:B------:R-:W4:Y:S01]  /*1530*/  LDG.E.CONSTANT R11, desc[UR10][R10.64] ;  /* 0x0000000a0a0b7981 */ /* 0x000f22000c1e9900 */
[----:B------:R-:W-:Y:S01]  /*1540*/  LOP3.LUT R4, R22, R18, R23, 0x96, !PT ;  /* 0x0000001216047212 */ /* 0x000fe200078e9617 */
[----:B0-----:R-:W-:-:S03]  /*1550*/  IMAD.WIDE.U32 R14, R25, 0x4, R14 ;  /* 0x00000004190e7825 */ /* 0x001fc600078e000e */
[----:B--2---:R-:W-:Y:S02]  /*1560*/  IADD3 R4, PT, PT, R16, R4, R19 ;  /* 0x0000000410047210 */ /* 0x004fe40007ffe013 */
[----:B------:R-:W-:Y:S01]  /*1570*/  LOP3.LUT R16, R12, R13, R5, 0x2d, !PT ;  /* 0x0000000d0c107212 */ /* 0x000fe200078e2d05 */
[----:B------:R-:W2:Y:S03]  /*1580*/  LDG.E.CONSTANT R19, desc[UR10][R14.64] ;  /* 0x0000000a0e137981 */ /* 0x000ea6000c1e9900 */
[----:B---3--:R-:W-:Y:S02]  /*1590*/  IADD3 R16, PT, PT, R29, R28, R16 ;  /* 0x0000001c1d107210 */ /* 0x008fe40007ffe010 */
[----:B------:R-:W3:Y:S03]  /*15a0*/  LDG.E.CONSTANT R28, desc[UR10][R8.64+0x4] ;  /* 0x0000040a081c7981 */ /* 0x000ee6000c1e9900 */
[----:B----4-:R-:W-:Y:S01]  /*15b0*/  IMAD.IADD R16, R16, 0x1, R11 ;  /* 0x0000000110107824 */ /* 0x010fe200078e020b */
[----:B--2---:R-:W-:-:S04]  /*15c0*/  IADD3 R29, PT, PT, -R19, 0x20, RZ ;  /* 0x00000020131d7810 */ /* 0x004fc80007ffe1ff */
[----:B------:R-:W-:Y:S02]  /*15d0*/  SHF.L.U32 R19, R16, R19, RZ ;  /* 0x0000001310137219 */ /* 0x000fe400000006ff */
[----:B------:R-:W-:Y:S02]  /*15e0*/  SHF.R.U32.HI R16, RZ, R29, R16 ;  /* 0x0000001dff107219 */ /* 0x000fe40000011610 */
[----:B---3--:R-:W-:-:S06]  /*15f0*/  LEA R29, R28, UR12, 0x2 ;  /* 0x0000000c1c1d7c11 */ /* 0x008fcc000f8e10ff */
[----:B------:R-:W2:Y:S01]  /*1600*/  LDL R29, [R29] ;  /* 0x000000001d1d7983 */ /* 0x000ea20000100800 */
[----:B------:R-:W-:-:S03]  /*1610*/  IADD3 R19, PT, PT, R16, R19, R24 ;  /* 0x0000001310137210 */ /* 0x000fc60007ffe018 */
[----:B------:R-:W3:Y:S01]  /*1620*/  LDG.E.CONSTANT R16, desc[UR10][R14.64+0x4] ;  /* 0x0000040a0e107981 */ /* 0x000ee2000c1e9900 */
[----:B------:R-:W-:-:S03]  /*1630*/  SHF.L.W.U32.HI R10, R13, 0xa, R13 ;  /* 0x0000000a0d0a7819 */ /* 0x000fc60000010e0d */
[----:B------:R-:W4:Y:S01]  /*1640*/  LDG.E.CONSTANT R13, desc[UR10][R14.64+0x8] ;  /* 0x0000080a0e0d7981 */ /* 0x000f22000c1e9900 */
[----:B------:R-:W-:-:S04]  /*1650*/  LOP3.LUT R7, R19, R12, R10, 0x2d, !PT ;  /* 0x0000000c13077212 */ /* 0x000fc800078e2d0a */
[----:B--2---:R-:W-:Y:S02]  /*1660*/  IADD3 R24, PT, PT, R29, R24, R7 ;  /* 0x000000181d187210 */ /* 0x004fe40007ffe007 */
[----:B------:R-:W2:Y:S01]  /*1670*/  LDG.E.CONSTANT R29, desc[UR10][R8.64+0xc] ;  /* 0x00000c0a081d7981 */ /* 0x000ea2000c1e9900 */
[----:B---3--:R-:W-:Y:S02]  /*1680*/  IADD3 R28, PT, PT, -R16, 0x20, RZ ;  /* 0x00000020101c7810 */ /* 0x008fe40007ffe1ff */
[----:B------:R-:W-:-:S05]  /*1690*/  IMAD.IADD R7, R11, 0x1, R24 ;  /* 0x000000010b077824 */ /* 0x000fca00078e0218 */
[----:B------:R-:W-:Y:S02]  /*16a0*/  SHF.L.U32 R16, R7, R16, RZ ;  /* 0x0000001007107219 */ /* 0x000fe400000006ff */
[----:B------:R-:W-:Y:S02]  /*16b0*/  SHF.R.U32.HI R28, RZ, R28, R7 ;  /* 0x0000001cff1c7219 */ /* 0x000fe40000011607 */
[----:B------:R-:W3:Y:S02]  /*16c0*/  LDG.E.CONSTANT R7, desc[UR10][R8.64+0x8] ;  /* 0x0000080a08077981 */ /* 0x000ee4000c1e9900 */
[----:B------:R-:W-:Y:S02]  /*16d0*/  IADD3 R16, PT, PT, R28, R16, R5 ;  /* 0x000000101c107210 */ /* 0x000fe40007ffe005 */
[----:B---3--:R-:W-:-:S06]  /*16e0*/  LEA R24, R7, UR12, 0x2 ;  /* 0x0000000c07187c11 */ /* 0x008fcc000f8e10ff */
[----:B------:R-:W3:Y:S01]  /*16f0*/  LDL R24, [R24] ;  /* 0x0000000018187983 */ /* 0x000ee20000100800 */
[----:B--2---:R-:W-:-:S03]  /*1700*/  LEA R7, R29, UR12, 0x2 ;  /* 0x0000000c1d077c11 */ /* 0x004fc6000f8e10ff */
[----:B------:R-:W2:Y:S04]  /*1710*/  LDG.E.CONSTANT R29, desc[UR10][R14.64+0xc] ;  /* 0x00000c0a0e1d7981 */ /* 0x000ea8000c1e9900 */
[----:B------:R-:W2:Y:S01]  /*1720*/  LDL R7, [R7] ;  /* 0x0000000007077983 */ /* 0x000ea20000100800 */
[----:B------:R-:W-:-:S04]  /*1730*/  SHF.L.W.U32.HI R28, R12, 0xa, R12 ;  /* 0x0000000a0c1c7819 */ /* 0x000fc80000010e0c */
[----:B------:R-:W-:Y:S01]  /*1740*/  LOP3.LUT R12, R16, R19, R28, 0x2d, !PT ;  /* 0x00000013100c7212 */ /* 0x000fe200078e2d1c */
[----:B------:R-:W-:-:S05]  /*1750*/  VIADD R25, R25, 0x4 ;  /* 0x0000000419197836 */ /* 0x000fca0000000000 */
[----:B------:R-:W-:Y:S01]  /*1760*/  ISETP.NE.AND P0, PT, R25, 0x50, PT ;  /* 0x000000501900780c */ /* 0x000fe20003f05270 */
[----:B------:R-:W-:Y:S01]  /*1770*/  IMAD.IADD R17, R17, 0x1, R4 ;  /* 0x0000000111117824 */ /* 0x000fe200078e0204 */
[----:B-----5:R-:W-:-:S04]  /*1780*/  IADD3 R4, PT, PT, -R6, 0x20, RZ ;  /* 0x0000002006047810 */ /* 0x020fc80007ffe1ff */
[----:B------:R-:W-:Y:S02]  /*1790*/  SHF.L.U32 R6, R17, R6, RZ ;  /* 0x0000000611067219 */ /* 0x000fe400000006ff */
[----:B------:R-:W-:-:S04]  /*17a0*/  SHF.R.U32.HI R4, RZ, R4, R17 ;  /* 0x00000004ff047219 */ /* 0x000fc80000011611 */
[----:B------:R-:W-:Y:S02]  /*17b0*/  IADD3 R8, PT, PT, R4, R6, R21 ;  /* 0x0000000604087210 */ /* 0x000fe40007ffe015 */
[----:B---3--:R-:W-:Y:S02]  /*17c0*/  IADD3 R12, PT, PT, R24, R5, R12 ;  /* 0x00000005180c7210 */ /* 0x008fe40007ffe00c */
[----:B----4-:R-:W-:-:S03]  /*17d0*/  IADD3 R5, PT, PT, -R13, 0x20, RZ ;  /* 0x000000200d057810 */ /* 0x010fc60007ffe1ff */
[----:B------:R-:W-:Y:S01]  /*17e0*/  IMAD.IADD R12, R11, 0x1, R12 ;  /* 0x000000010b0c7824 */ /* 0x000fe200078e020c */
[----:B------:R-:W-:-:S04]  /*17f0*/  SHF.L.W.U32.HI R24, R19, 0xa, R19 ;  /* 0x0000000a13187819 */ /* 0x000fc80000010e13 */
[----:B------:R-:W-:Y:S02]  /*1800*/  SHF.L.U32 R13, R12, R13, RZ ;  /* 0x0000000d0c0d7219 */ /* 0x000fe400000006ff */
[----:B------:R-:W-:-:S04]  /*1810*/  SHF.R.U32.HI R5, RZ, R5, R12 ;  /* 0x00000005ff057219 */ /* 0x000fc8000001160c */
[----:B------:R-:W-:-:S04]  /*1820*/  IADD3 R13, PT, PT, R5, R13, R10 ;  /* 0x0000000d050d7210 */ /* 0x000fc80007ffe00a */
[----:B------:R-:W-:-:S04]  /*1830*/  LOP3.LUT R5, R13, R16, R24, 0x2d, !PT ;  /* 0x000000100d057212 */ /* 0x000fc800078e2d18 */
[----:B--2---:R-:W-:Y:S02]  /*1840*/  IADD3 R10, PT, PT, R7, R10, R5 ;  /* 0x0000000a070a7210 */ /* 0x004fe40007ffe005 */
[----:B------:R-:W-:-:S03]  /*1850*/  IADD3 R5, PT, PT, -R29, 0x20, RZ ;  /* 0x000000201d057810 */ /* 0x000fc60007ffe1ff */
[----:B------:R-:W-:-:S05]  /*1860*/  IMAD.IADD R10, R11, 0x1, R10 ;  /* 0x000000010b0a7824 */ /* 0x000fca00078e020a */
[----:B------:R-:W-:Y:S02]  /*1870*/  SHF.L.U32 R29, R10, R29, RZ ;  /* 0x0000001d0a1d7219 */ /* 0x000fe400000006ff */
[----:B------:R-:W-:-:S04]  /*1880*/  SHF.R.U32.HI R5, RZ, R5, R10 ;  /* 0x00000005ff057219 */ /* 0x000fc8000001160a */
[----:B------:R-:W-:Y:S02]  /*1890*/  IADD3 R12, PT, PT, R5, R29, R28 ;  /* 0x0000001d050c7210 */ /* 0x000fe40007ffe01c */
[----:B------:R-:W-:Y:S02]  /*18a0*/  SHF.L.W.U32.HI R29, R18, 0xa, R18 ;  /* 0x0000000a121d7819 */ /* 0x000fe40000010e12 */
[----:B------:R-:W-:Y:S01]  /*18b0*/  SHF.L.W.U32.HI R5, R16, 0xa, R16 ;  /* 0x0000000a10057819 */ /* 0x000fe20000010e10 */
[----:B------:R-:W-:Y:S06]  /*18c0*/  @P0 BRA `(.L_x_1) ;  /* 0xfffffff800380947 */ /* 0x000fec000383ffff */
[----:B------:R-:W-:Y:S01]  /*18d0*/  UIADD3 UR5, UP0, UPT, UR5, -0x40, URZ ;  /* 0xffffffc005057890 */ /* 0x000fe2000ff1e0ff */
[----:B------:R-:W-:Y:S02]  /*18e0*/  IADD3 R3, PT, PT, R3, R29, R24 ;  /* 0x0000001d03037210 */ /* 0x000fe40007ffe018 */
[----:B------:R-:W-:Y:S01]  /*18f0*/  IADD3 R22, PT, PT, R22, UR4, R5 ;  /* 0x0000000416167c10 */ /* 0x000fe2000fffe005 */
[----:B------:R-:W-:Y:S01]  /*1900*/  UIADD3.X UR6, UPT, UPT, UR6, -0x1, URZ, UP0, !UPT ;  /* 0xffffffff06067890 */ /* 0x000fe200087fe4ff */
[----:B------:R-:W-:Y:S01]  /*1910*/  IADD3 R26, P0, PT, R26, 0x40, RZ ;  /* 0x000000401a1a7810 */ /* 0x000fe20007f1e0ff */
[----:B------:R-:W-:Y:S01]  /*1920*/  UISETP.GT.U32.AND UP0, UPT, UR5, 0x3f, UPT ;  /* 0x0000003f0500788c */ /* 0x000fe2000bf04070 */
[----:B------:R-:W-:Y:S02]  /*1930*/  R2UR UR4, R3 ;  /* 0x00000000030472ca */ /* 0x000fe400000e0000 */
[----:B------:R-:W-:Y:S01]  /*1940*/  IADD3 R3, PT, PT, R0, R23, R28 ;  /* 0x0000001700037210 */ /* 0x000fe20007ffe01c */
[----:B------:R-:W-:Y:S01]  /*1950*/  UISETP.GT.U32.AND.EX UP0, UPT, UR6, URZ, UPT, UP0 ;  /* 0x000000ff0600728c */ /* 0x000fe2000bf04100 */
[----:B------:R-:W-:Y:S01]  /*1960*/  IADD3 R0, PT, PT, R2, R21, R12 ;  /* 0x0000001502007210 */ /* 0x000fe20007ffe00c */
[----:B------:R-:W-:Y:S01]  /*1970*/  IMAD.X R27, RZ, RZ, R27, P0 ;  /* 0x000000ffff1b7224 */ /* 0x000fe200000e061b */
[----:B------:R-:W-:Y:S01]  /*1980*/  IADD3 R2, PT, PT, R20, R8, R13 ;  /* 0x0000000814027210 */ /* 0x000fe20007ffe00d */
[----:B------:R-:W-:-:S05]  /*1990*/  IMAD.MOV.U32 R20, RZ, RZ, R22 ;  /* 0x000000ffff147224 */ /* 0x000fca00078e0016 */
[----:B------:R-:W-:Y:S05]  /*19a0*/  BRA.U UP0, `(.L_x_2) ;  /* 0xffffffe900047547 */ /* 0x000fea000b83ffff */
[----:B------:R-:W-:-:S07]  /*19b0*/  IMAD.MOV.U32 R20, RZ, RZ, R22 ;  /* 0x000000ffff147224 */ /* 0x000fce00078e0016 */
.L_x_0:
[----:B------:R-:W-:-:S04]  /*19c0*/  UISETP.NE.U32.AND UP0, UPT, UR5, URZ, UPT ;  /* 0x000000ff0500728c */ /* 0x000fc8000bf05070 */
[----:B------:R-:W-:-:S09]  /*19d0*/  UISETP.NE.AND.EX UP0, UPT, UR6, URZ, UPT, UP0 ;  /* 0x000000ff0600728c */ /* 0x000fd2000bf05300 */
[----:B------:R-:W-:Y:S05]  /*19e0*/  BRA.U !UP0, `(.L_x_3) ;  /* 0x0000000108fc7547 */ /* 0x000fea000b800000 */
[----:B------:R-:W-:Y:S01]  /*19f0*/  IMAD.U32 R4, RZ, RZ, UR6 ;  /* 0x00000006ff047e24 */ /* 0x000fe2000f8e00ff */
[----:B------:R-:W-:Y:S01]  /*1a00*/  ISETP.LT.U32.AND P0, PT, RZ, UR5, PT ;  /* 0x00000005ff007c0c */ /* 0x000fe2000bf01070 */
[----:B------:R-:W-:-:S03]  /*1a10*/  IMAD.MOV.U32 R6, RZ, RZ, RZ ;  /* 0x000000ffff067224 */ /* 0x000fc600078e00ff */
[----:B------:R-:W-:Y:S01]  /*1a20*/  ISETP.GT.U32.AND.EX P0, PT, R4, RZ, PT, P0 ;  /* 0x000000ff0400720c */ /* 0x000fe20003f04100 */
[----:B------:R-:W-:-:S12]  /*1a30*/  IMAD.MOV.U32 R4, RZ, RZ, RZ ;  /* 0x000000ffff047224 */ /* 0x000fd800078e00ff */
[----:B------:R-:W-:-:S05]  /*1a40*/  @!P0 IADD3 R8, P1, PT, R26, R4, RZ ;  /* 0x000000041a088210 */ /* 0x000fca0007f3e0ff */
[----:B------:R-:W-:-:S05]  /*1a50*/  @!P0 IMAD.X R9, R27, 0x1, R6, P1 ;  /* 0x000000011b098824 */ /* 0x000fca00008e0606 */
[----:B------:R-:W2:Y:S01]  /*1a60*/  @!P0 LDG.E.U8 R8, desc[UR10][R8.64] ;  /* 0x0000000a08088981 */ /* 0x000ea2000c1e1100 */
[----:B------:R-:W-:Y:S02]  /*1a70*/  @!P0 IMAD.IADD R5, R1, 0x1, R4 ;  /* 0x0000000101058824 */ /* 0x000fe400078e0204 */
[----:B------:R-:W-:Y:S02]  /*1a80*/  @!P0 IMAD.MOV.U32 R4, RZ, RZ, 0x1 ;  /* 0x00000001ff048424 */ /* 0x000fe400078e00ff */
[----:B------:R-:W-:Y:S02]  /*1a90*/  IMAD.U32 R11, RZ, RZ, UR6 ;  /* 0x00000006ff0b7e24 */ /* 0x000fe4000f8e00ff */
[----:B------:R-:W-:Y:S01]  /*1aa0*/  @!P0 IMAD.MOV.U32 R6, RZ, RZ, RZ ;  /* 0x000000ffff068224 */ /* 0x000fe200078e00ff */
[C---:B------:R-:W-:Y:S01]  /*1ab0*/  IADD3 R7, P2, PT, -R4.reuse, UR5, RZ ;  /* 0x0000000504077c10 */ /* 0x040fe2000ff5e1ff */
[----:B------:R-:W-:Y:S01]  /*1ac0*/  IMAD.U32 R13, RZ, RZ, UR6 ;  /* 0x00000006ff0d7e24 */ /* 0x000fe2000f8e00ff */
[----:B------:R-:W-:-:S02]  /*1ad0*/  ISETP.LT.U32.AND P1, PT, R4, UR5, PT ;  /* 0x0000000504007c0c */ /* 0x000fc4000bf21070 */
[----:B------:R-:W-:Y:S02]  /*1ae0*/  ISETP.LE.U32.AND P3, PT, R7, 0x3, PT ;  /* 0x000000030700780c */ /* 0x000fe40003f63070 */
[----:B------:R-:W-:Y:S02]  /*1af0*/  ISETP.GT.U32.AND.EX P1, PT, R11, R6, PT, P1 ;  /* 0x000000060b00720c */ /* 0x000fe40003f24110 */
[----:B------:R-:W-:-:S04]  /*1b00*/  IADD3.X R7, PT, PT, ~R6, UR6, RZ, P2, !PT ;  /* 0x0000000606077c10 */ /* 0x000fc800097fe5ff */
[----:B------:R-:W-:Y:S01]  /*1b10*/  ISETP.LE.U32.OR.EX P1, PT, R7, RZ, !P1, P3 ;  /* 0x000000ff0700720c */ /* 0x000fe20004f23530 */
[----:B--2---:R0:W-:-:S12]  /*1b20*/  @!P0 STL.U8 [R5+0x40], R8 ;  /* 0x0000400805008387 */ /* 0x0041d80000100000 */
[----:B------:R-:W-:Y:S05]  /*1b30*/  @P1 BRA `(.L_x_4) ;  /* 0x00000000004c1947 */ /* 0x000fea0003800000 */
[----:B------:R-:W-:Y:S01]  /*1b40*/  UIADD3 UR8, UP0, UPT, UR5, -0x3, URZ ;  /* 0xfffffffd05087890 */ /* 0x000fe2000ff1e0ff */
[----:B------:R-:W-:-:S03]  /*1b50*/  PLOP3.LUT P0, PT, PT, PT, PT, 0x8, 0x80 ;  /* 0x000000000080781c */ /* 0x000fc60003f0e170 */
[----:B------:R-:W-:-:S12]  /*1b60*/  UIADD3.X UR9, UPT, UPT, UR6, -0x1, URZ, UP0, !UPT ;  /* 0xffffffff06097890 */ /* 0x000fd800087fe4ff */
.L_x_5:
[----:B0-----:R-:W-:-:S05]  /*1b70*/  IADD3 R8, P1, PT, R26, R4, RZ ;  /* 0x000000041a087210 */ /* 0x001fca0007f3e0ff */
[----:B------:R-:W-:-:S05]  /*1b80*/  IMAD.X R9, R27, 0x1, R6, P1 ;  /* 0x000000011b097824 */ /* 0x000fca00008e0606 */
[----:B-1----:R-:W2:Y:S04]  /*1b90*/  LDG.E.U8 R5, desc[UR10][R8.64] ;  /* 0x0000000a08057981 */ /* 0x002ea8000c1e1100 */
[----:B------:R-:W3:Y:S04]  /*1ba0*/  LDG.E.U8 R7, desc[UR10][R8.64+0x1] ;  /* 0x0000010a08077981 */ /* 0x000ee8000c1e1100 */
[----:B------:R-:W4:Y:S04]  /*1bb0*/  LDG.E.U8 R10, desc[UR10][R8.64+0x2] ;  /* 0x0000020a080a7981 */ /* 0x000f28000c1e1100 */
[----:B------:R-:W5:Y:S01]  /*1bc0*/  LDG.E.U8 R11, desc[UR10][R8.64+0x3] ;  /* 0x0000030a080b7981 */ /* 0x000f62000c1e1100 */
[----:B------:R-:W-:Y:S01]  /*1bd0*/  IMAD.IADD R12, R1, 0x1, R4 ;  /* 0x00000001010c7824 */ /* 0x000fe200078e0204 */
[----:B------:R-:W-:-:S05]  /*1be0*/  IADD3 R4, P1, PT, R4, 0x4, RZ ;  /* 0x0000000404047810 */ /* 0x000fca0007f3e0ff */
[----:B------:R-:W-:Y:S01]  /*1bf0*/  IMAD.X R6, RZ, RZ, R6, P1 ;  /* 0x000000ffff067224 */ /* 0x000fe200008e0606 */
[----:B------:R-:W-:-:S04]  /*1c00*/  ISETP.GE.U32.AND P1, PT, R4, UR8, PT ;  /* 0x0000000804007c0c */ /* 0x000fc8000bf26070 */
[----:B------:R-:W-:Y:S01]  /*1c10*/  ISETP.GE.U32.AND.EX P1, PT, R6, UR9, PT, P1 ;  /* 0x0000000906007c0c */ /* 0x000fe2000bf26110 */
[----:B--2---:R1:W-:Y:S04]  /*1c20*/  STL.U8 [R12+0x40], R5 ;  /* 0x000040050c007387 */ /* 0x0043e80000100000 */
[----:B---3--:R1:W-:Y:S04]  /*1c30*/  STL.U8 [R12+0x41], R7 ;  /* 0x000041070c007387 */ /* 0x0083e80000100000 */
[----:B----4-:R1:W-:Y:S04]  /*1c40*/  STL.U8 [R12+0x42], R10 ;  /* 0x0000420a0c007387 */ /* 0x0103e80000100000 */
[----:B-----5:R1:W-:Y:S01]  /*1c50*/  STL.U8 [R12+0x43], R11 ;  /* 0x0000430b0c007387 */ /* 0x0203e20000100000 */
[----:B------:R-:W-:Y:S05]  /*1c60*/  @!P1 BRA `(.L_x_5) ;  /* 0xfffffffc00c09947 */ /* 0x000fea000383ffff */
.L_x_4:
[C---:B------:R-:W-:Y:S02]  /*1c70*/  ISETP.LT.U32.AND P1, PT, R4.reuse, UR5, PT ;  /* 0x0000000504007c0c */ /* 0x040fe4000bf21070 */
[----:B01----:R-:W-:Y:S02]  /*1c80*/  IADD3 R5, P2, PT, -R4, UR5, RZ ;  /* 0x0000000504057c10 */ /* 0x003fe4000ff5e1ff */
[----:B------:R-:W-:Y:S02]  /*1c90*/  ISETP.GT.U32.AND.EX P3, PT, R13, R6, PT, P1 ;  /* 0x000000060d00720c */ /* 0x000fe40003f64110 */
[----:B------:R-:W-:Y:S02]  /*1ca0*/  ISETP.LE.U32.AND P1, PT, R5, 0x1, PT ;  /* 0x000000010500780c */ /* 0x000fe40003f23070 */
[----:B------:R-:W-:-:S04]  /*1cb0*/  IADD3.X R5, PT, PT, ~R6, UR6, RZ, P2, !PT ;  /* 0x0000000606057c10 */ /* 0x000fc800097fe5ff */
[----:B------:R-:W-:-:S13]  /*1cc0*/  ISETP.LE.U32.OR.EX P1, PT, R5, RZ, !P3, P1 ;  /* 0x000000ff0500720c */ /* 0x000fda0005f23510 */
[----:B------:R-:W-:Y:S01]  /*1cd0*/  @!P1 IADD3 R8, P3, PT, R26, R4, RZ ;  /* 0x000000041a089210 */ /* 0x000fe20007f7e0ff */
[----:B------:R-:W-:Y:S01]  /*1ce0*/  @!P1 IMAD.IADD R10, R1, 0x1, R4 ;  /* 0x00000001010a9824 */ /* 0x000fe200078e0204 */
[----:B------:R-:W-:Y:S02]  /*1cf0*/  @!P1 IADD3 R4, P2, PT, R4, 0x2, RZ ;  /* 0x0000000204049810 */ /* 0x000fe40007f5e0ff */
[----:B------:R-:W-:Y:S01]  /*1d00*/  @!P1 PLOP3.LUT P0, PT, PT, PT, PT, 0x8, 0x80 ;  /* 0x000000000080981c */ /* 0x000fe20003f0e170 */
[--C-:B------:R-:W-:Y:S02]  /*1d10*/  @!P1 IMAD.X R9, R27, 0x1, R6.reuse, P3 ;  /* 0x000000011b099824 */ /* 0x100fe400018e0606 */
[----:B------:R-:W-:Y:S01]  /*1d20*/  @!P1 IMAD.X R6, RZ, RZ, R6, P2 ;  /* 0x000000ffff069224 */ /* 0x000fe200010e0606 */
[----:B------:R-:W-:Y:S02]  /*1d30*/  ISETP.LT.U32.AND P2, PT, R4, UR5, PT ;  /* 0x0000000504007c0c */ /* 0x000fe4000bf41070 */
[----:B------:R-:W2:Y:S02]  /*1d40*/  @!P1 LDG.E.U8 R5, desc[UR10][R8.64] ;  /* 0x0000000a08059981 */ /* 0x000ea4000c1e1100 */
[----:B------:R-:W-:-:S13]  /*1d50*/  ISETP.LT.U32.OR.EX P0, PT, R6, UR6, P0, P2 ;  /* 0x0000000606007c0c */ /* 0x000fda0008701520 */
[----:B------:R-:W-:-:S05]  /*1d60*/  @P0 IADD3 R26, P2, PT, R26, R4, RZ ;  /* 0x000000041a1a0210 */ /* 0x000fca0007f5e0ff */
[----:B------:R-:W-:Y:S02]  /*1d70*/  @P0 IMAD.X R27, R27, 0x1, R6, P2 ;  /* 0x000000011b1b0824 */ /* 0x000fe400010e0606 */
[----:B------:R-:W3:Y:S04]  /*1d80*/  @!P1 LDG.E.U8 R6, desc[UR10][R8.64+0x1] ;  /* 0x0000010a08069981 */ /* 0x000ee8000c1e1100 */
[----:B------:R-:W4:Y:S01]  /*1d90*/  @P0 LDG.E.U8 R26, desc[UR10][R26.64] ;  /* 0x0000000a1a1a0981 */ /* 0x000f22000c1e1100 */
[----:B------:R-:W-:-:S03]  /*1da0*/  @P0 IMAD.IADD R7, R1, 0x1, R4 ;  /* 0x0000000101070824 */ /* 0x000fc600078e0204 */
[----:B--2---:R0:W-:Y:S04]  /*1db0*/  @!P1 STL.U8 [R10+0x40], R5 ;  /* 0x000040050a009387 */ /* 0x0041e80000100000 */
[----:B---3--:R0:W-:Y:S04]  /*1dc0*/  @!P1 STL.U8 [R10+0x41], R6 ;  /* 0x000041060a009387 */ /* 0x0081e80000100000 */
[----:B----4-:R0:W-:Y:S02]  /*1dd0*/  @P0 STL.U8 [R7+0x40], R26 ;  /* 0x0000401a07000387 */ /* 0x0101e40000100000 */
.L_x_3:
[----:B0-----:R-:W-:Y:S01]  /*1de0*/  IMAD.MOV.U32 R5, RZ, RZ, 0x80 ;  /* 0x00000080ff057424 */ /* 0x001fe200078e00ff */
[----:B------:R-:W-:Y:S02]  /*1df0*/  UISETP.GT.U32.AND UP0, UPT, UR5, 0x37, UPT ;  /* 0x000000370500788c */ /* 0x000fe4000bf04070 */
[----:B------:R-:W-:Y:S02]  /*1e00*/  VIADD R4, R1, UR5 ;  /* 0x0000000501047c36 */ /* 0x000fe40008000000 */
[----:B------:R-:W-:-:S03]  /*1e10*/  UISETP.GT.U32.AND.EX UP0, UPT, UR6, URZ, UPT, UP0 ;  /* 0x000000ff0600728c */ /* 0x000fc6000bf04100 */
[----:B------:R0:W-:Y:S06]  /*1e20*/  STL.U8 [R4+0x40], R5 ;  /* 0x0000400504007387 */ /* 0x0001ec0000100000 */
[----:B------:R-:W-:Y:S05]  /*1e30*/  BRA.U UP0, `(.L_x_6) ;  /* 0x0000000900547547 */ /* 0x000fea000b800000 */
[----:B------:R-:W-:-:S04]  /*1e40*/  UISETP.NE.U32.AND UP0, UPT, UR5, 0x37, UPT ;  /* 0x000000370500788c */ /* 0x000fc8000bf05070 */
[----:B------:R-:W-:-:S09]  /*1e50*/  UISETP.NE.AND.EX UP0, UPT, UR6, URZ, UPT, UP0 ;  /* 0x000000ff0600728c */ /* 0x000fd2000bf05300 */
[----:B------:R-:W-:Y:S05]  /*1e60*/  BRA.U !UP0, `(.L_x_7) ;  /* 0x0000000108c47547 */ /* 0x000fea000b800000 */
[----:B------:R-:W-:Y:S01]  /*1e70*/  UIADD3 UR8, UP0, UPT, -UR5, 0x37, URZ ;  /* 0x0000003705087890 */ /* 0x000fe2000ff1e1ff */
[----:B0-----:R-:W-:Y:S01]  /*1e80*/  IMAD.MOV.U32 R5, RZ, RZ, RZ ;  /* 0x000000ffff057224 */ /* 0x001fe200078e00ff */
[----:B------:R-:W-:Y:S01]  /*1e90*/  UIADD3 UR5, UPT, UPT, UR5, UR7, URZ ;  /* 0x0000000705057290 */ /* 0x000fe2000fffe0ff */
[----:B------:R-:W-:Y:S01]  /*1ea0*/  IMAD.MOV.U32 R6, RZ, RZ, RZ ;  /* 0x000000ffff067224 */ /* 0x000fe200078e00ff */
[----:B------:R-:W-:Y:S02]  /*1eb0*/  UIADD3.X UR6, UPT, UPT, URZ, ~UR6, URZ, UP0, !UPT ;  /* 0x80000006ff067290 */ /* 0x000fe400087fe4ff */
[----:B------:R-:W-:-:S04]  /*1ec0*/  ISETP.LT.U32.AND P0, PT, RZ, UR8, PT ;  /* 0x00000008ff007c0c */ /* 0x000fc8000bf01070 */
[----:B------:R-:W-:Y:S02]  /*1ed0*/  IMAD.U32 R4, RZ, RZ, UR6 ;  /* 0x00000006ff047e24 */ /* 0x000fe4000f8e00ff */
[----:B------:R-:W-:-:S03]  /*1ee0*/  IMAD.U32 R7, RZ, RZ, UR6 ;  /* 0x00000006ff077e24 */ /* 0x000fc6000f8e00ff */
[----:B------:R-:W-:-:S13]  /*1ef0*/  ISETP.GT.U32.AND.EX P0, PT, R4, RZ, PT, P0 ;  /* 0x000000ff0400720c */ /* 0x000fda0003f04100 */
[----:B------:R-:W-:Y:S02]  /*1f00*/  @!P0 VIADD R4, R5, UR5 ;  /* 0x0000000505048c36 */ /* 0x000fe40008000000 */
[----:B------:R-:W-:-:S03]  /*1f10*/  @!P0 IMAD.MOV.U32 R5, RZ, RZ, 0x1 ;  /* 0x00000001ff058424 */ /* 0x000fc600078e00ff */
[----:B------:R0:W-:Y:S02]  /*1f20*/  @!P0 STL.U8 [R4+0x1], RZ ;  /* 0x000001ff04008387 */ /* 0x0001e40000100000 */
[C---:B------:R-:W-:Y:S02]  /*1f30*/  ISETP.LT.U32.AND P2, PT, R5.reuse, UR8, PT ;  /* 0x0000000805007c0c */ /* 0x040fe4000bf41070 */
[----:B------:R-:W-:Y:S02]  /*1f40*/  IADD3 R8, P3, PT, -R5, UR8, RZ ;  /* 0x0000000805087c10 */ /* 0x000fe4000ff7e1ff */
[----:B------:R-:W-:Y:S02]  /*1f50*/  ISETP.GT.U32.AND.EX P2, PT, R7, R6, PT, P2 ;  /* 0x000000060700720c */ /* 0x000fe40003f44120 */
[----:B------:R-:W-:Y:S02]  /*1f60*/  ISETP.LE.U32.AND P1, PT, R8, 0x3, PT ;  /* 0x000000030800780c */ /* 0x000fe40003f23070 */
[----:B------:R-:W-:-:S04]  /*1f70*/  IADD3.X R7, PT, PT, ~R6, UR6, RZ, P3, !PT ;  /* 0x0000000606077c10 */ /* 0x000fc80009ffe5ff */
[----:B------:R-:W-:Y:S01]  /*1f80*/  ISETP.LE.U32.OR.EX P1, PT, R7, RZ, !P2, P1 ;  /* 0x000000ff0700720c */ /* 0x000fe20005723510 */
[----:B------:R-:W-:-:S12]  /*1f90*/  IMAD.U32 R7, RZ, RZ, UR6 ;  /* 0x00000006ff077e24 */ /* 0x000fd8000f8e00ff */
[----:B0-----:R-:W-:Y:S05]  /*1fa0*/  @P1 BRA `(.L_x_8) ;  /* 0x0000000000341947 */ /* 0x001fea0003800000 */
[----:B------:R-:W-:Y:S01]  /*1fb0*/  UIADD3 UR7, UP0, UPT, UR8, -0x3, URZ ;  /* 0xfffffffd08077890 */ /* 0x000fe2000ff1e0ff */
[----:B------:R-:W-:-:S03]  /*1fc0*/  PLOP3.LUT P0, PT, PT, PT, PT, 0x8, 0x80 ;  /* 0x000000000080781c */ /* 0x000fc60003f0e170 */
[----:B------:R-:W-:-:S12]  /*1fd0*/  UIADD3.X UR9, UPT, UPT, UR6, -0x1, URZ, UP0, !UPT ;  /* 0xffffffff06097890 */ /* 0x000fd800087fe4ff */
.L_x_9:
[C---:B0-----:R-:W-:Y:S01]  /*1fe0*/  VIADD R4, R5.reuse, UR5 ;  /* 0x0000000505047c36 */ /* 0x041fe20008000000 */
[----:B------:R-:W-:-:S04]  /*1ff0*/  IADD3 R5, P1, PT, R5, 0x4, RZ ;  /* 0x0000000405057810 */ /* 0x000fc80007f3e0ff */
[----:B------:R0:W-:Y:S01]  /*2000*/  STL.U8 [R4+0x1], RZ ;  /* 0x000001ff04007387 */ /* 0x0001e20000100000 */
[----:B------:R-:W-:Y:S01]  /*2010*/  IMAD.X R6, RZ, RZ, R6, P1 ;  /* 0x000000ffff067224 */ /* 0x000fe200008e0606 */
[----:B------:R-:W-:Y:S02]  /*2020*/  ISETP.GE.U32.AND P1, PT, R5, UR7, PT ;  /* 0x0000000705007c0c */ /* 0x000fe4000bf26070 */
[----:B------:R0:W-:Y:S02]  /*2030*/  STL.U8 [R4+0x2], RZ ;  /* 0x000002ff04007387 */ /* 0x0001e40000100000 */
[----:B------:R-:W-:Y:S02]  /*2040*/  ISETP.GE.U32.AND.EX P1, PT, R6, UR9, PT, P1 ;  /* 0x0000000906007c0c */ /* 0x000fe4000bf26110 */
[----:B------:R0:W-:Y:S04]  /*2050*/  STL.U8 [R4+0x3], RZ ;  /* 0x000003ff04007387 */ /* 0x0001e80000100000 */
[----:B------:R0:W-:Y:S07]  /*2060*/  STL.U8 [R4+0x4], RZ ;  /* 0x000004ff04007387 */ /* 0x0001ee0000100000 */
[----:B------:R-:W-:Y:S05]  /*2070*/  @!P1 BRA `(.L_x_9) ;  /* 0xfffffffc00d89947 */ /* 0x000fea000383ffff */
.L_x_8:
[C---:B------:R-:W-:Y:S02]  /*2080*/  ISETP.LT.U32.AND P1, PT, R5.reuse, UR8, PT ;  /* 0x0000000805007c0c */ /* 0x040fe4000bf21070 */
[----:B0-----:R-:W-:Y:S02]  /*2090*/  IADD3 R4, P2, PT, -R5, UR8, RZ ;  /* 0x0000000805047c10 */ /* 0x001fe4000ff5e1ff */
[----:B------:R-:W-:Y:S02]  /*20a0*/  ISETP.GT.U32.AND.EX P3, PT, R7, R6, PT, P1 ;  /* 0x000000060700720c */ /* 0x000fe40003f64110 */
[----:B------:R-:W-:Y:S02]  /*20b0*/  ISETP.LE.U32.AND P1, PT, R4, 0x1, PT ;  /* 0x000000010400780c */ /* 0x000fe40003f23070 */
[----:B------:R-:W-:-:S04]  /*20c0*/  IADD3.X R4, PT, PT, ~R6, UR6, RZ, P2, !PT ;  /* 0x0000000606047c10 */ /* 0x000fc800097fe5ff */
[----:B------:R-:W-:-:S13]  /*20d0*/  ISETP.LE.U32.OR.EX P1, PT, R4, RZ, !P3, P1 ;  /* 0x000000ff0400720c */ /* 0x000fda0005f23510 */
[C---:B------:R-:W-:Y:S01]  /*20e0*/  @!P1 VIADD R7, R5.reuse, UR5 ;  /* 0x0000000505079c36 */ /* 0x040fe20008000000 */
[----:B------:R-:W-:Y:S02]  /*20f0*/  @!P1 IADD3 R5, P2, PT, R5, 0x2, RZ ;  /* 0x0000000205059810 */ /* 0x000fe40007f5e0ff */
[----:B------:R-:W-:Y:S02]  /*2100*/  @!P1 PLOP3.LUT P0, PT, PT, PT, PT, 0x8, 0x80 ;  /* 0x000000000080981c */ /* 0x000fe40003f0e170 */
[----:B------:R1:W-:Y:S01]  /*2110*/  @!P1 STL.U8 [R7+0x1], RZ ;  /* 0x000001ff07009387 */ /* 0x0003e20000100000 */
[----:B------:R-:W-:Y:S01]  /*2120*/  @!P1 IMAD.X R6, RZ, RZ, R6, P2 ;  /* 0x000000ffff069224 */ /* 0x000fe200010e0606 */
[----:B------:R-:W-:Y:S02]  /*2130*/  ISETP.LT.U32.AND P2, PT, R5, UR8, PT ;  /* 0x0000000805007c0c */ /* 0x000fe4000bf41070 */
[----:B------:R1:W-:Y:S02]  /*2140*/  @!P1 STL.U8 [R7+0x2], RZ ;  /* 0x000002ff07009387 */ /* 0x0003e40000100000 */
[----:B------:R-:W-:-:S13]  /*2150*/  ISETP.LT.U32.OR.EX P0, PT, R6, UR6, P0, P2 ;  /* 0x0000000606007c0c */ /* 0x000fda0008701520 */
[----:B------:R-:W-:-:S05]  /*2160*/  @P0 VIADD R4, R5, UR5 ;  /* 0x0000000505040c36 */ /* 0x000fca0008000000 */
[----:B------:R1:W-:Y:S02]  /*2170*/  @P0 STL.U8 [R4+0x1], RZ ;  /* 0x000001ff04000387 */ /* 0x0003e40000100000 */
.L_x_7:
[----:B01----:R-:W2:Y:S04]  /*2180*/  LDL.128 R4, [R1+0x40] ;  /* 0x0000400001047983 */ /* 0x003ea80000100c00 */
[----:B------:R-:W3:Y:S04]  /*2190*/  LDL.128 R8, [R1+0x60] ;  /* 0x0000600001087983 */ /* 0x000ee80000100c00 */
[----:B------:R-:W4:Y:S04]  /*21a0*/  LDL.128 R12, [R1+0x50] ;  /* 0x00005000010c7983 */ /* 0x000f280000100c00 */
[----:B------:R-:W5:Y:S01]  /*21b0*/  LDL.64 R16, [R1+0x70] ;  /* 0x0000700001107983 */ /* 0x000f620000100a00 */
[----:B--2---:R-:W-:-:S02]  /*21c0*/  PRMT R18, R7, 0x7771, RZ ;  /* 0x0000777107127816 */ /* 0x004fc400000000ff */
[----:B------:R-:W-:Y:S02]  /*21d0*/  PRMT R21, R7, 0x7770, RZ ;  /* 0x0000777007157816 */ /* 0x000fe400000000ff */
[C---:B------:R-:W-:Y:S02]  /*21e0*/  PRMT R19, R6.reuse, 0x7771, RZ ;  /* 0x0000777106137816 */ /* 0x040fe400000000ff */
[----:B------:R-:W-:Y:S02]  /*21f0*/  PRMT R22, R6, 0x7770, RZ ;  /* 0x0000777006167816 */ /* 0x000fe400000000ff */
[----:B------:R-:W-:Y:S02]  /*2200*/  PRMT R23, R21, 0x6540, R18 ;  /* 0x0000654015177816 */ /* 0x000fe40000000012 */
[----:B------:R-:W-:Y:S02]  /*2210*/  PRMT R18, R22, 0x6540, R19 ;  /* 0x0000654016127816 */ /* 0x000fe40000000013 */
[----:B------:R-:W-:-:S02]  /*2220*/  PRMT R19, R7, 0x7772, RZ ;  /* 0x0000777207137816 */ /* 0x000fc400000000ff */
[C---:B------:R-:W-:Y:S02]  /*2230*/  PRMT R21, R5.reuse, 0x7771, RZ ;  /* 0x0000777105157816 */ /* 0x040fe400000000ff */
[----:B------:R-:W-:Y:S01]  /*2240*/  PRMT R22, R5, 0x7770, RZ ;  /* 0x0000777005167816 */ /* 0x000fe200000000ff */
[----:B------:R-:W-:Y:S01]  /*2250*/  IMAD.U32 R26, R19, 0x10000, RZ ;  /* 0x00010000131a7824 */ /* 0x000fe200078e00ff */
[----:B---3--:R-:W-:Y:S02]  /*2260*/  PRMT R27, R11, 0x7772, RZ ;  /* 0x000077720b1b7816 */ /* 0x008fe400000000ff */
[----:B------:R-:W-:Y:S02]  /*2270*/  PRMT R21, R22, 0x6540, R21 ;  /* 0x0000654016157816 */ /* 0x000fe40000000015 */
[----:B------:R-:W-:Y:S02]  /*2280*/  LOP3.LUT R19, R23, 0xff0000, R26, 0xf8, !PT ;  /* 0x00ff000017137812 */ /* 0x000fe400078ef81a */
[----:B------:R-:W-:-:S02]  /*2290*/  PRMT R23, R5, 0x7772, RZ ;  /* 0x0000777205177816 */ /* 0x000fc400000000ff */
[C---:B------:R-:W-:Y:S02]  /*22a0*/  PRMT R24, R11.reuse, 0x7771, RZ ;  /* 0x000077710b187816 */ /* 0x040fe400000000ff */
[----:B------:R-:W-:Y:S01]  /*22b0*/  PRMT R25, R11, 0x7770, RZ ;  /* 0x000077700b197816 */ /* 0x000fe200000000ff */
[----:B------:R-:W-:Y:S01]  /*22c0*/  IMAD.U32 R26, R23, 0x10000, RZ ;  /* 0x00010000171a7824 */ /* 0x000fe200078e00ff */
[----:B------:R-:W-:Y:S01]  /*22d0*/  PRMT R22, R6, 0x7772, RZ ;  /* 0x0000777206167816 */ /* 0x000fe200000000ff */
[----:B------:R-:W-:Y:S01]  /*22e0*/  IMAD.U32 R23, R27, 0x10000, RZ ;  /* 0x000100001b177824 */ /* 0x000fe200078e00ff */
[----:B------:R-:W-:Y:S02]  /*22f0*/  PRMT R24, R25, 0x6540, R24 ;  /* 0x0000654019187816 */ /* 0x000fe40000000018 */
[----:B------:R-:W-:Y:S01]  /*2300*/  LOP3.LUT R26, R21, 0xff0000, R26, 0xf8, !PT ;  /* 0x00ff0000151a7812 */ /* 0x000fe200078ef81a */
[----:B------:R-:W-:Y:S01]  /*2310*/  IMAD.U32 R25, R22, 0x10000, RZ ;  /* 0x0001000016197824 */ /* 0x000fe200078e00ff */
[----:B------:R-:W-:-:S02]  /*2320*/  LOP3.LUT R24, R24, 0xff0000, R23, 0xf8, !PT ;  /* 0x00ff000018187812 */ /* 0x000fc400078ef817 */
[----:B------:R-:W-:Y:S02]  /*2330*/  PRMT R22, R10, 0x7771, RZ ;  /* 0x000077710a167816 */ /* 0x000fe400000000ff */
[----:B------:R-:W-:Y:S02]  /*2340*/  LOP3.LUT R25, R18, 0xff0000, R25, 0xf8, !PT ;  /* 0x00ff000012197812 */ /* 0x000fe400078ef819 */
[----:B------:R-:W-:Y:S02]  /*2350*/  PRMT R23, R10, 0x7770, RZ ;  /* 0x000077700a177816 */ /* 0x000fe400000000ff */
[C---:B------:R-:W-:Y:S02]  /*2360*/  PRMT R21, R9.reuse, 0x7771, RZ ;  /* 0x0000777109157816 */ /* 0x040fe400000000ff */
[----:B------:R-:W-:Y:S02]  /*2370*/  PRMT R18, R9, 0x7770, RZ ;  /* 0x0000777009127816 */ /* 0x000fe400000000ff */
[----:B------:R-:W-:-:S02]  /*2380*/  PRMT R23, R23, 0x6540, R22 ;  /* 0x0000654017177816 */ /* 0x000fc40000000016 */
[----:B------:R-:W-:Y:S02]  /*2390*/  PRMT R18, R18, 0x6540, R21 ;  /* 0x0000654012127816 */ /* 0x000fe40000000015 */
[----:B------:R-:W-:Y:S02]  /*23a0*/  PRMT R22, R10, 0x7772, RZ ;  /* 0x000077720a167816 */ /* 0x000fe400000000ff */
[----:B------:R-:W-:Y:S02]  /*23b0*/  PRMT R21, R9, 0x7772, RZ ;  /* 0x0000777209157816 */ /* 0x000fe400000000ff */
[----:B-----5:R-:W-:Y:S01]  /*23c0*/  R2UR UR5, R17 ;  /* 0x00000000110572ca */ /* 0x020fe200000e0000 */
[----:B------:R-:W-:Y:S01]  /*23d0*/  IMAD.U32 R22, R22, 0x10000, RZ ;  /* 0x0001000016167824 */ /* 0x000fe200078e00ff */
[----:B------:R-:W-:Y:S01]  /*23e0*/  PRMT R7, R7, 0x7773, RZ ;  /* 0x0000777307077816 */ /* 0x000fe200000000ff */
[----:B------:R-:W-:Y:S01]  /*23f0*/  IMAD.U32 R21, R21, 0x10000, RZ ;  /* 0x0001000015157824 */ /* 0x000fe200078e00ff */
[----:B------:R-:W-:-:S02]  /*2400*/  PRMT R11, R11, 0x7773, RZ ;  /* 0x000077730b0b7816 */ /* 0x000fc400000000ff */
[----:B------:R-:W-:Y:S01]  /*2410*/  LOP3.LUT R23, R23, 0xff0000, R22, 0xf8, !PT ;  /* 0x00ff000017177812 */ /* 0x000fe200078ef816 */
[----:B------:R-:W-:Y:S01]  /*2420*/  IMAD.SHL.U32 R28, R7, 0x1000000, RZ ;  /* 0x01000000071c7824 */ /* 0x000fe200078e00ff */
[----:B------:R-:W-:Y:S01]  /*2430*/  LOP3.LUT R22, R18, 0xff0000, R21, 0xf8, !PT ;  /* 0x00ff000012167812 */ /* 0x000fe200078ef815 */
[----:B------:R-:W-:Y:S01]  /*2440*/  IMAD.SHL.U32 R11, R11, 0x1000000, RZ ;  /* 0x010000000b0b7824 */ /* 0x000fe200078e00ff */
[C---:B----4-:R-:W-:Y:S02]  /*2450*/  PRMT R18, R13.reuse, 0x7771, RZ ;  /* 0x000077710d127816 */ /* 0x050fe400000000ff */
[----:B------:R-:W-:Y:S01]  /*2460*/  PRMT R21, R13, 0x7770, RZ ;  /* 0x000077700d157816 */ /* 0x000fe200000000ff */
[----:B------:R-:W-:Y:S01]  /*2470*/  UPRMT UR6, UR5, 0x7773, URZ ;  /* 0x0000777305067896 */ /* 0x000fe200080000ff */
[----:B------:R-:W-:Y:S01]  /*2480*/  LOP3.LUT R7, R19, R28, RZ, 0xfc, !PT ;  /* 0x0000001c13077212 */ /* 0x000fe200078efcff */
[----:B------:R-:W-:Y:S01]  /*2490*/  UPRMT UR7, UR5, 0x7771, URZ ;  /* 0x0000777105077896 */ /* 0x000fe200080000ff */
[----:B------:R-:W-:Y:S01]  /*24a0*/  PRMT R21, R21, 0x6540, R18 ;  /* 0x0000654015157816 */ /* 0x000fe20000000012 */
[----:B------:R-:W-:Y:S01]  /*24b0*/  UPRMT UR8, UR5, 0x7770, URZ ;  /* 0x0000777005087896 */ /* 0x000fe200080000ff */
[----:B------:R-:W-:Y:S01]  /*24c0*/  PRMT R18, R13, 0x7772, RZ ;  /* 0x000077720d127816 */ /* 0x000fe200000000ff */
[----:B------:R-:W-:Y:S01]  /*24d0*/  UPRMT UR5, UR5, 0x7772, URZ ;  /* 0x0000777205057896 */ /* 0x000fe200080000ff */
[----:B------:R-:W-:Y:S01]  /*24e0*/  PRMT R27, R15, 0x7771, RZ ;  /* 0x000077710f1b7816 */ /* 0x000fe200000000ff */
[----:B------:R-:W-:Y:S01]  /*24f0*/  UPRMT UR7, UR8, 0x6540, UR7 ;  /* 0x0000654008077896 */ /* 0x000fe20008000007 */
[----:B------:R-:W-:Y:S01]  /*2500*/  PRMT R19, R14, 0x7771, RZ ;  /* 0x000077710e137816 */ /* 0x000fe200000000ff */
[----:B------:R-:W-:Y:S01]  /*2510*/  IMAD.U32 R18, R18, 0x10000, RZ ;  /* 0x0001000012127824 */ /* 0x000fe200078e00ff */
[----:B------:R-:W-:Y:S01]  /*2520*/  PRMT R28, R14, 0x7770, RZ ;  /* 0x000077700e1c7816 */ /* 0x000fe200000000ff */
[----:B------:R-:W-:Y:S01]  /*2530*/  USHF.L.U32 UR5, UR5, 0x10, URZ ;  /* 0x0000001005057899 */ /* 0x000fe200080006ff */
[----:B------:R-:W-:Y:S01]  /*2540*/  LOP3.LUT R11, R24, R11, RZ, 0xfc, !PT ;  /* 0x0000000b180b7212 */ /* 0x000fe200078efcff */
[----:B------:R-:W-:Y:S01]  /*2550*/  USHF.L.U32 UR6, UR6, 0x18, URZ ;  /* 0x0000001806067899 */ /* 0x000fe200080006ff */
[----:B------:R-:W-:Y:S01]  /*2560*/  LOP3.LUT R21, R21, 0xff0000, R18, 0xf8, !PT ;  /* 0x00ff000015157812 */ /* 0x000fe200078ef812 */
[----:B------:R-:W-:Y:S01]  /*2570*/  ULOP3.LUT UR5, UR7, 0xff0000, UR5, 0xf8, !UPT ;  /* 0x00ff000007057892 */ /* 0x000fe2000f8ef805 */
[----:B------:R-:W-:-:S02]  /*2580*/  PRMT R18, R15, 0x7770, RZ ;  /* 0x000077700f127816 */ /* 0x000fc400000000ff */
[----:B------:R-:W-:Y:S01]  /*2590*/  PRMT R28, R28, 0x6540, R19 ;  /* 0x000065401c1c7816 */ /* 0x000fe20000000013 */
[----:B------:R-:W-:Y:S01]  /*25a0*/  ULOP3.LUT UR5, UR5, UR6, URZ, 0xfc, !UPT ;  /* 0x0000000605057292 */ /* 0x000fe2000f8efcff */
[----:B------:R-:W-:Y:S02]  /*25b0*/  PRMT R18, R18, 0x6540, R27 ;  /* 0x0000654012127816 */ /* 0x000fe4000000001b */
[----:B------:R-:W-:Y:S02]  /*25c0*/  PRMT R27, R15, 0x7772, RZ ;  /* 0x000077720f1b7816 */ /* 0x000fe400000000ff */
[----:B------:R-:W-:Y:S01]  /*25d0*/  PRMT R19, R14, 0x7772, RZ ;  /* 0x000077720e137816 */ /* 0x000fe200000000ff */
[----:B------:R-:W-:Y:S01]  /*25e0*/  IMAD.U32 R17, RZ, RZ, UR5 ;  /* 0x00000005ff117e24 */ /* 0x000fe2000f8e00ff */
[----:B------:R-:W-:Y:S01]  /*25f0*/  PRMT R13, R13, 0x7773, RZ ;  /* 0x000077730d0d7816 */ /* 0x000fe200000000ff */
[----:B------:R-:W-:Y:S01]  /*2600*/  IMAD.U32 R27, R27, 0x10000, RZ ;  /* 0x000100001b1b7824 */ /* 0x000fe200078e00ff */
[----:B------:R-:W-:Y:S01]  /*2610*/  PRMT R6, R6, 0x7773, RZ ;  /* 0x0000777306067816 */ /* 0x000fe200000000ff */
[----:B------:R-:W-:Y:S01]  /*2620*/  IMAD.U32 R19, R19, 0x10000, RZ ;  /* 0x0001000013137824 */ /* 0x000fe200078e00ff */
[----:B------:R-:W-:-:S02]  /*2630*/  PRMT R5, R5, 0x7773, RZ ;  /* 0x0000777305057816 */ /* 0x000fc400000000ff */
[----:B------:R-:W-:Y:S01]  /*2640*/  PRMT R10, R10, 0x7773, RZ ;  /* 0x000077730a0a7816 */ /* 0x000fe200000000ff */
[----:B------:R-:W-:Y:S01]  /*2650*/  IMAD.SHL.U32 R6, R6, 0x1000000, RZ ;  /* 0x0100000006067824 */ /* 0x000fe200078e00ff */
[----:B------:R-:W-:Y:S01]  /*2660*/  PRMT R9, R9, 0x7773, RZ ;  /* 0x0000777309097816 */ /* 0x000fe200000000ff */
[----:B------:R-:W-:Y:S01]  /*2670*/  IMAD.SHL.U32 R5, R5, 0x1000000, RZ ;  /* 0x0100000005057824 */ /* 0x000fe200078e00ff */
[----:B------:R-:W-:Y:S01]  /*2680*/  PRMT R15, R15, 0x7773, RZ ;  /* 0x000077730f0f7816 */ /* 0x000fe200000000ff */
[----:B------:R-:W-:Y:S01]  /*2690*/  IMAD.SHL.U32 R10, R10, 0x1000000, RZ ;  /* 0x010000000a0a7824 */ /* 0x000fe200078e00ff */
[----:B------:R-:W-:Y:S01]  /*26a0*/  PRMT R24, R14, 0x7773, RZ ;  /* 0x000077730e187816 */ /* 0x000fe200000000ff */
[----:B------:R-:W-:Y:S01]  /*26b0*/  IMAD.SHL.U32 R14, R13, 0x1000000, RZ ;  /* 0x010000000d0e7824 */ /* 0x000fe200078e00ff */
[----:B------:R-:W-:Y:S01]  /*26c0*/  LOP3.LUT R18, R18, 0xff0000, R27, 0xf8, !PT ;  /* 0x00ff000012127812 */ /* 0x000fe200078ef81b */
[----:B------:R-:W-:Y:S01]  /*26d0*/  IMAD.SHL.U32 R9, R9, 0x1000000, RZ ;  /* 0x0100000009097824 */ /* 0x000fe200078e00ff */
[----:B------:R-:W-:Y:S01]  /*26e0*/  LOP3.LUT R19, R28, 0xff0000, R19, 0xf8, !PT ;  /* 0x00ff00001c137812 */ /* 0x000fe200078ef813 */
[----:B------:R-:W-:Y:S01]  /*26f0*/  IMAD.SHL.U32 R15, R15, 0x1000000, RZ ;  /* 0x010000000f0f7824 */ /* 0x000fe200078e00ff */
[----:B------:R-:W-:Y:S01]  /*2700*/  LOP3.LUT R13, R21, R14, RZ, 0xfc, !PT ;  /* 0x0000000e150d7212 */ /* 0x000fe200078efcff */
[----:B------:R-:W-:Y:S01]  /*2710*/  IMAD.SHL.U32 R24, R24, 0x1000000, RZ ;  /* 0x0100000018187824 */ /* 0x000fe200078e00ff */
[----:B------:R-:W-:-:S02]  /*2720*/  LOP3.LUT R6, R25, R6, RZ, 0xfc, !PT ;  /* 0x0000000619067212 */ /* 0x000fc400078efcff */
[----:B------:R-:W-:Y:S02]  /*2730*/  LOP3.LUT R5, R26, R5, RZ, 0xfc, !PT ;  /* 0x000000051a057212 */ /* 0x000fe400078efcff */
[----:B------:R-:W-:Y:S02]  /*2740*/  LOP3.LUT R10, R23, R10, RZ, 0xfc, !PT ;  /* 0x0000000a170a7212 */ /* 0x000fe400078efcff */
[----:B------:R-:W-:Y:S02]  /*2750*/  LOP3.LUT R9, R22, R9, RZ, 0xfc, !PT ;  /* 0x0000000916097212 */ /* 0x000fe400078efcff */
[----:B------:R-:W-:Y:S02]  /*2760*/  LOP3.LUT R15, R18, R15, RZ, 0xfc, !PT ;  /* 0x0000000f120f7212 */ /* 0x000fe400078efcff */
[----:B------:R-:W-:Y:S01]  /*2770*/  LOP3.LUT R14, R19, R24, RZ, 0xfc, !PT ;  /* 0x00000018130e7212 */ /* 0x000fe200078efcff */
[----:B------:R-:W-:Y:S06]  /*2780*/  BRA `(.L_x_10) ;  /* 0x0000001000c87947 */ /* 0x000fec0003800000 */
.L_x_6:
[----:B------:R-:W-:-:S04]  /*2790*/  UISETP.NE.U32.AND UP0, UPT, UR5, 0x3f, UPT ;  /* 0x0000003f0500788c */ /* 0x000fc8000bf05070 */
[----:B------:R-:W-:-:S09]  /*27a0*/  UISETP.NE.AND.EX UP0, UPT, UR6, URZ, UPT, UP0 ;  /* 0x000000ff0600728c */ /* 0x000fd2000bf05300 */
[----:B------:R-:W-:Y:S05]  /*27b0*/  BRA.U !UP0, `(.L_x_11) ;  /* 0x0000000108c07547 */ /* 0x000fea000b800000 */
[----:B------:R-:W-:Y:S01]  /*27c0*/  ULOP3.LUT UR8, UR5, 0x3f, URZ, 0x3c, !UPT ;  /* 0x0000003f05087892 */ /* 0x000fe2000f8e3cff */
[----:B0-----:R-:W-:Y:S01]  /*27d0*/  IMAD.U32 R4, RZ, RZ, UR6 ;  /* 0x00000006ff047e24 */ /* 0x001fe2000f8e00ff */
[----:B------:R-:W-:Y:S01]  /*27e0*/  UIADD3 UR5, UPT, UPT, UR5, UR7, URZ ;  /* 0x0000000705057290 */ /* 0x000fe2000fffe0ff */
[----:B------:R-:W-:Y:S02]  /*27f0*/  IMAD.MOV.U32 R5, RZ, RZ, RZ ;  /* 0x000000ffff057224 */ /* 0x000fe400078e00ff */
[----:B------:R-:W-:Y:S01]  /*2800*/  IMAD.MOV.U32 R6, RZ, RZ, RZ ;  /* 0x000000ffff067224 */ /* 0x000fe200078e00ff */
[----:B------:R-:W-:Y:S01]  /*2810*/  ISETP.LT.U32.AND P0, PT, RZ, UR8, PT ;  /* 0x00000008ff007c0c */ /* 0x000fe2000bf01070 */
        /* <DEDUP_REMOVED lines=16> */
.L_x_13:
        /* <DEDUP_REMOVED lines=10> */
.L_x_12:
        /* <DEDUP_REMOVED lines=16> */
.L_x_11:
[----:B------:R-:W2:Y:S04]  /*2ac0*/  LDL.128 R8, [R1+0x40] ;  /* 0x0000400001087983 */ /* 0x000ea80000100c00 */
[----:B01----:R-:W3:Y:S04]  /*2ad0*/  LDL.128 R4, [R1+0x50] ;  /* 0x0000500001047983 */ /* 0x003ee80000100c00 */
[----:B------:R-:W4:Y:S04]  /*2ae0*/  LDL.128 R16, [R1+0x60] ;  /* 0x0000600001107983 */ /* 0x000f280000100c00 */
[----:B------:R-:W5:Y:S01]  /*2af0*/  LDL.128 R12, [R1+0x70] ;  /* 0x00007000010c7983 */ /* 0x000f620000100c00 */
[----:B--2---:R-:W-:-:S02]  /*2b00*/  PRMT R21, R11, 0x7771, RZ ;  /* 0x000077710b157816 */ /* 0x004fc400000000ff */
[C---:B------:R-:W-:Y:S02]  /*2b10*/  PRMT R22, R11.reuse, 0x7770, RZ ;  /* 0x000077700b167816 */ /* 0x040fe400000000ff */
[----:B------:R-:W-:Y:S02]  /*2b20*/  PRMT R23, R10, 0x7771, RZ ;  /* 0x000077710a177816 */ /* 0x000fe400000000ff */
[----:B------:R-:W-:Y:S02]  /*2b30*/  PRMT R25, R22, 0x6540, R21 ;  /* 0x0000654016197816 */ /* 0x000fe40000000015 */
[C---:B------:R-:W-:Y:S02]  /*2b40*/  PRMT R24, R10.reuse, 0x7770, RZ ;  /* 0x000077700a187816 */ /* 0x040fe400000000ff */
[----:B------:R-:W-:Y:S02]  /*2b50*/  PRMT R21, R11, 0x7772, RZ ;  /* 0x000077720b157816 */ /* 0x000fe400000000ff */
[----:B------:R-:W-:-:S02]  /*2b60*/  PRMT R22, R10, 0x7772, RZ ;  /* 0x000077720a167816 */ /* 0x000fc400000000ff */
[----:B------:R-:W-:Y:S01]  /*2b70*/  PRMT R23, R24, 0x6540, R23 ;  /* 0x0000654018177816 */ /* 0x000fe20000000017 */
[----:B------:R-:W-:Y:S01]  /*2b80*/  IMAD.U32 R24, R21, 0x10000, RZ ;  /* 0x0001000015187824 */ /* 0x000fe200078e00ff */
[----:B------:R-:W-:Y:S01]  /*2b90*/  PRMT R21, R9, 0x7770, RZ ;  /* 0x0000777009157816 */ /* 0x000fe200000000ff */
[----:B------:R-:W-:Y:S01]  /*2ba0*/  IMAD.U32 R22, R22, 0x10000, RZ ;  /* 0x0001000016167824 */ /* 0x000fe200078e00ff */
[----:B------:R-:W-:Y:S02]  /*2bb0*/  PRMT R11, R11, 0x7773, RZ ;  /* 0x000077730b0b7816 */ /* 0x000fe400000000ff */
[----:B------:R-:W-:Y:S02]  /*2bc0*/  LOP3.LUT R27, R25, 0xff0000, R24, 0xf8, !PT ;  /* 0x00ff0000191b7812 */ /* 0x000fe400078ef818 */
[----:B------:R-:W-:Y:S02]  /*2bd0*/  LOP3.LUT R23, R23, 0xff0000, R22, 0xf8, !PT ;  /* 0x00ff000017177812 */ /* 0x000fe400078ef816 */
[----:B------:R-:W-:-:S02]  /*2be0*/  PRMT R24, R9, 0x7771, RZ ;  /* 0x0000777109187816 */ /* 0x000fc400000000ff */
[C---:B---3--:R-:W-:Y:S02]  /*2bf0*/  PRMT R22, R7.reuse, 0x7771, RZ ;  /* 0x0000777107167816 */ /* 0x048fe400000000ff */
[----:B------:R-:W-:Y:S02]  /*2c00*/  PRMT R25, R7, 0x7770, RZ ;  /* 0x0000777007197816 */ /* 0x000fe400000000ff */
[----:B------:R-:W-:Y:S02]  /*2c10*/  PRMT R24, R21, 0x6540, R24 ;  /* 0x0000654015187816 */ /* 0x000fe40000000018 */
[----:B------:R-:W-:Y:S02]  /*2c20*/  PRMT R25, R25, 0x6540, R22 ;  /* 0x0000654019197816 */ /* 0x000fe40000000016 */
[----:B------:R-:W-:Y:S02]  /*2c30*/  PRMT R21, R9, 0x7772, RZ ;  /* 0x0000777209157816 */ /* 0x000fe400000000ff */
[----:B------:R-:W-:-:S02]  /*2c40*/  PRMT R22, R7, 0x7772, RZ ;  /* 0x0000777207167816 */ /* 0x000fc400000000ff */
[----:B------:R-:W-:Y:S01]  /*2c50*/  PRMT R7, R7, 0x7773, RZ ;  /* 0x0000777307077816 */ /* 0x000fe200000000ff */
[----:B------:R-:W-:Y:S01]  /*2c60*/  IMAD.U32 R21, R21, 0x10000, RZ ;  /* 0x0001000015157824 */ /* 0x000fe200078e00ff */
[----:B------:R-:W-:Y:S01]  /*2c70*/  PRMT R10, R10, 0x7773, RZ ;  /* 0x000077730a0a7816 */ /* 0x000fe200000000ff */
[----:B------:R-:W-:Y:S01]  /*2c80*/  IMAD.U32 R22, R22, 0x10000, RZ ;  /* 0x0001000016167824 */ /* 0x000fe200078e00ff */
[----:B----4-:R-:W-:Y:S01]  /*2c90*/  PRMT R28, R18, 0x7770, RZ ;  /* 0x00007770121c7816 */ /* 0x010fe200000000ff */
[----:B------:R-:W-:Y:S01]  /*2ca0*/  IMAD.SHL.U32 R7, R7, 0x1000000, RZ ;  /* 0x0100000007077824 */ /* 0x000fe200078e00ff */
[----:B------:R-:W-:Y:S01]  /*2cb0*/  LOP3.LUT R24, R24, 0xff0000, R21, 0xf8, !PT ;  /* 0x00ff000018187812 */ /* 0x000fe200078ef815 */
[----:B------:R-:W-:Y:S01]  /*2cc0*/  IMAD.SHL.U32 R10, R10, 0x1000000, RZ ;  /* 0x010000000a0a7824 */ /* 0x000fe200078e00ff */
[----:B------:R-:W-:Y:S02]  /*2cd0*/  LOP3.LUT R26, R25, 0xff0000, R22, 0xf8, !PT ;  /* 0x00ff0000191a7812 */ /* 0x000fe400078ef816 */
[----:B------:R-:W-:-:S02]  /*2ce0*/  PRMT R21, R6, 0x7771, RZ ;  /* 0x0000777106157816 */ /* 0x000fc400000000ff */
[----:B------:R-:W-:Y:S02]  /*2cf0*/  PRMT R22, R6, 0x7770, RZ ;  /* 0x0000777006167816 */ /* 0x000fe400000000ff */
[----:B------:R-:W-:Y:S02]  /*2d00*/  LOP3.LUT R7, R26, R7, RZ, 0xfc, !PT ;  /* 0x000000071a077212 */ /* 0x000fe400078efcff */
[----:B------:R-:W-:Y:S02]  /*2d10*/  PRMT R22, R22, 0x6540, R21 ;  /* 0x0000654016167816 */ /* 0x000fe40000000015 */
[C---:B------:R-:W-:Y:S02]  /*2d20*/  PRMT R21, R6.reuse, 0x7772, RZ ;  /* 0x0000777206157816 */ /* 0x040fe400000000ff */
[----:B------:R-:W-:Y:S02]  /*2d30*/  PRMT R6, R6, 0x7773, RZ ;  /* 0x0000777306067816 */ /* 0x000fe400000000ff */
[----:B------:R-:W-:Y:S01]  /*2d40*/  LOP3.LUT R10, R23, R10, RZ, 0xfc, !PT ;  /* 0x0000000a170a7212 */ /* 0x000fe200078efcff */
[----:B------:R-:W-:Y:S01]  /*2d50*/  IMAD.U32 R21, R21, 0x10000, RZ ;  /* 0x0001000015157824 */ /* 0x000fe200078e00ff */
[----:B------:R-:W-:Y:S01]  /*2d60*/  PRMT R23, R18, 0x7771, RZ ;  /* 0x0000777112177816 */ /* 0x000fe200000000ff */
[----:B------:R-:W-:Y:S01]  /*2d70*/  IMAD.SHL.U32 R6, R6, 0x1000000, RZ ;  /* 0x0100000006067824 */ /* 0x000fe200078e00ff */
[----:B------:R-:W-:-:S02]  /*2d80*/  PRMT R9, R9, 0x7773, RZ ;  /* 0x0000777309097816 */ /* 0x000fc400000000ff */
[----:B------:R-:W-:Y:S02]  /*2d90*/  LOP3.LUT R25, R22, 0xff0000, R21, 0xf8, !PT ;  /* 0x00ff000016197812 */ /* 0x000fe400078ef815 */
[----:B------:R-:W-:Y:S01]  /*2da0*/  PRMT R21, R5, 0x7771, RZ ;  /* 0x0000777105157816 */ /* 0x000fe200000000ff */
[----:B------:R-:W-:Y:S01]  /*2db0*/  IMAD.SHL.U32 R9, R9, 0x1000000, RZ ;  /* 0x0100000009097824 */ /* 0x000fe200078e00ff */
[----:B------:R-:W-:Y:S02]  /*2dc0*/  PRMT R22, R5, 0x7770, RZ ;  /* 0x0000777005167816 */ /* 0x000fe400000000ff */
[----:B------:R-:W-:Y:S02]  /*2dd0*/  LOP3.LUT R6, R25, R6, RZ, 0xfc, !PT ;  /* 0x0000000619067212 */ /* 0x000fe400078efcff */
[----:B------:R-:W-:Y:S02]  /*2de0*/  PRMT R22, R22, 0x6540, R21 ;  /* 0x0000654016167816 */ /* 0x000fe40000000015 */
[----:B------:R-:W-:-:S02]  /*2df0*/  PRMT R21, R5, 0x7772, RZ ;  /* 0x0000777205157816 */ /* 0x000fc400000000ff */
[----:B------:R-:W-:Y:S02]  /*2e00*/  PRMT R5, R5, 0x7773, RZ ;  /* 0x0000777305057816 */ /* 0x000fe400000000ff */
[----:B-----5:R-:W-:Y:S01]  /*2e10*/  PRMT R25, R15, 0x7771, RZ ;  /* 0x000077710f197816 */ /* 0x020fe200000000ff */
[----:B------:R-:W-:Y:S01]  /*2e20*/  IMAD.U32 R21, R21, 0x10000, RZ ;  /* 0x0001000015157824 */ /* 0x000fe200078e00ff */
[----:B------:R-:W-:Y:S01]  /*2e30*/  PRMT R28, R28, 0x6540, R23 ;  /* 0x000065401c1c7816 */ /* 0x000fe20000000017 */
[----:B------:R-:W-:Y:S01]  /*2e40*/  IMAD.SHL.U32 R26, R5, 0x1000000, RZ ;  /* 0x01000000051a7824 */ /* 0x000fe200078e00ff */
[----:B------:R-:W-:Y:S02]  /*2e50*/  PRMT R23, R18, 0x7772, RZ ;  /* 0x0000777212177816 */ /* 0x000fe400000000ff */
[----:B------:R-:W-:Y:S01]  /*2e60*/  LOP3.LUT R21, R22, 0xff0000, R21, 0xf8, !PT ;  /* 0x00ff000016157812 */ /* 0x000fe200078ef815 */
[----:B------:R-:W-:Y:S01]  /*2e70*/  IMAD.SHL.U32 R22, R11, 0x1000000, RZ ;  /* 0x010000000b167824 */ /* 0x000fe200078e00ff */
[----:B------:R-:W-:Y:S01]  /*2e80*/  PRMT R18, R18, 0x7773, RZ ;  /* 0x0000777312127816 */ /* 0x000fe200000000ff */
[----:B------:R-:W-:Y:S01]  /*2e90*/  IMAD.U32 R23, R23, 0x10000, RZ ;  /* 0x0001000017177824 */ /* 0x000fe200078e00ff */
[----:B------:R-:W-:-:S02]  /*2ea0*/  LOP3.LUT R5, R21, R26, RZ, 0xfc, !PT ;  /* 0x0000001a15057212 */ /* 0x000fc400078efcff */
[----:B------:R-:W-:Y:S01]  /*2eb0*/  LOP3.LUT R11, R27, R22, RZ, 0xfc, !PT ;  /* 0x000000161b0b7212 */ /* 0x000fe200078efcff */
[----:B------:R-:W-:Y:S01]  /*2ec0*/  IMAD.SHL.U32 R18, R18, 0x1000000, RZ ;  /* 0x0100000012127824 */ /* 0x000fe200078e00ff */
[C---:B------:R-:W-:Y:S01]  /*2ed0*/  PRMT R22, R19.reuse, 0x7771, RZ ;  /* 0x0000777113167816 */ /* 0x040fe200000000ff */
[----:B------:R0:W-:Y:S01]  /*2ee0*/  STL.128 [R1+0x10], R4 ;  /* 0x0000100401007387 */ /* 0x0001e20000100c00 */
[----:B------:R-:W-:Y:S02]  /*2ef0*/  PRMT R27, R19, 0x7770, RZ ;  /* 0x00007770131b7816 */ /* 0x000fe400000000ff */
[----:B------:R-:W-:Y:S02]  /*2f00*/  PRMT R26, R15, 0x7770, RZ ;  /* 0x000077700f1a7816 */ /* 0x000fe400000000ff */
[----:B------:R-:W-:Y:S02]  /*2f10*/  PRMT R27, R27, 0x6540, R22 ;  /* 0x000065401b1b7816 */ /* 0x000fe40000000016 */
[----:B------:R-:W-:-:S02]  /*2f20*/  PRMT R22, R19, 0x7772, RZ ;  /* 0x0000777213167816 */ /* 0x000fc400000000ff */
[----:B------:R-:W-:Y:S02]  /*2f30*/  PRMT R19, R19, 0x7773, RZ ;  /* 0x0000777313137816 */ /* 0x000fe400000000ff */
[----:B------:R-:W-:Y:S01]  /*2f40*/  PRMT R21, R15, 0x7772, RZ ;  /* 0x000077720f157816 */ /* 0x000fe200000000ff */
[----:B------:R-:W-:Y:S01]  /*2f50*/  IMAD.U32 R22, R22, 0x10000, RZ ;  /* 0x0001000016167824 */ /* 0x000fe200078e00ff */
[----:B------:R-:W-:Y:S01]  /*2f60*/  PRMT R25, R26, 0x6540, R25 ;  /* 0x000065401a197816 */ /* 0x000fe20000000019 */
[----:B------:R-:W-:Y:S01]  /*2f70*/  IMAD.SHL.U32 R19, R19, 0x1000000, RZ ;  /* 0x0100000013137824 */ /* 0x000fe200078e00ff */
[----:B------:R-:W-:Y:S01]  /*2f80*/  LOP3.LUT R23, R28, 0xff0000, R23, 0xf8, !PT ;  /* 0x00ff00001c177812 */ /* 0x000fe200078ef817 */
[----:B------:R-:W-:Y:S01]  /*2f90*/  IMAD.U32 R26, R21, 0x10000, RZ ;  /* 0x00010000151a7824 */ /* 0x000fe200078e00ff */
[----:B------:R-:W-:Y:S01]  /*2fa0*/  LOP3.LUT R22, R27, 0xff0000, R22, 0xf8, !PT ;  /* 0x00ff00001b167812 */ /* 0x000fe200078ef816 */
[----:B0-----:R-:W-:Y:S01]  /*2fb0*/  IMAD.U32 R6, RZ, RZ, UR4 ;  /* 0x00000004ff067e24 */ /* 0x001fe2000f8e00ff */
[----:B------:R-:W-:Y:S01]  /*2fc0*/  LOP3.LUT R9, R24, R9, RZ, 0xfc, !PT ;  /* 0x0000000918097212 */ /* 0x000fe200078efcff */
[----:B------:R-:W-:Y:S01]  /*2fd0*/  IMAD.MOV.U32 R7, RZ, RZ, R3 ;  /* 0x000000ffff077224 */ /* 0x000fe200078e0003 */
[----:B------:R-:W-:Y:S01]  /*2fe0*/  LOP3.LUT R19, R22, R19, RZ, 0xfc, !PT ;  /* 0x0000001316137212 */ /* 0x000fe200078efcff */
[----:B------:R-:W-:Y:S01]  /*2ff0*/  IMAD.MOV.U32 R5, RZ, RZ, R0 ;  /* 0x000000ffff057224 */ /* 0x000fe200078e0000 */
[----:B------:R-:W-:Y:S01]  /*3000*/  PRMT R22, R14, 0x7772, RZ ;  /* 0x000077720e167816 */ /* 0x000fe200000000ff */
[----:B------:R0:W-:Y:S01]  /*3010*/  STL.128 [R1], R8 ;  /* 0x0000000801007387 */ /* 0x0001e20000100c00 */
[----:B------:R-:W-:-:S02]  /*3020*/  LOP3.LUT R21, R25, 0xff0000, R26, 0xf8, !PT ;  /* 0x00ff000019157812 */ /* 0x000fc400078ef81a */
[----:B------:R-:W-:Y:S01]  /*3030*/  PRMT R25, R14, 0x7771, RZ ;  /* 0x000077710e197816 */ /* 0x000fe200000000ff */
[----:B------:R-:W-:Y:S01]  /*3040*/  IMAD.U32 R22, R22, 0x10000, RZ ;  /* 0x0001000016167824 */ /* 0x000fe200078e00ff */
[----:B------:R-:W-:Y:S02]  /*3050*/  PRMT R26, R14, 0x7770, RZ ;  /* 0x000077700e1a7816 */ /* 0x000fe400000000ff */
[C---:B------:R-:W-:Y:S02]  /*3060*/  PRMT R24, R17.reuse, 0x7771, RZ ;  /* 0x0000777111187816 */ /* 0x040fe400000000ff */
[----:B------:R-:W-:Y:S02]  /*3070*/  PRMT R25, R26, 0x6540, R25 ;  /* 0x000065401a197816 */ /* 0x000fe40000000019 */
[----:B------:R-:W-:Y:S02]  /*3080*/  PRMT R27, R17, 0x7770, RZ ;  /* 0x00007770111b7816 */ /* 0x000fe400000000ff */
[----:B------:R-:W-:-:S02]  /*3090*/  LOP3.LUT R22, R25, 0xff0000, R22, 0xf8, !PT ;  /* 0x00ff000019167812 */ /* 0x000fc400078ef816 */
[----:B------:R-:W-:Y:S01]  /*30a0*/  LOP3.LUT R18, R23, R18, RZ, 0xfc, !PT ;  /* 0x0000001217127212 */ /* 0x000fe200078efcff */
[----:B0-----:R-:W-:Y:S01]  /*30b0*/  IMAD.MOV.U32 R9, RZ, RZ, R0 ;  /* 0x000000ffff097224 */ /* 0x001fe200078e0000 */
[C---:B------:R-:W-:Y:S01]  /*30c0*/  PRMT R25, R13.reuse, 0x7771, RZ ;  /* 0x000077710d197816 */ /* 0x040fe200000000ff */
[----:B------:R-:W-:Y:S01]  /*30d0*/  IMAD.U32 R8, RZ, RZ, UR4 ;  /* 0x00000004ff087e24 */ /* 0x000fe2000f8e00ff */
[C---:B------:R-:W-:Y:S02]  /*30e0*/  PRMT R26, R13.reuse, 0x7770, RZ ;  /* 0x000077700d1a7816 */ /* 0x040fe400000000ff */
[----:B------:R-:W-:Y:S02]  /*30f0*/  PRMT R23, R13, 0x7772, RZ ;  /* 0x000077720d177816 */ /* 0x000fe400000000ff */
[----:B------:R-:W-:Y:S02]  /*3100*/  PRMT R27, R27, 0x6540, R24 ;  /* 0x000065401b1b7816 */ /* 0x000fe40000000018 */
[----:B------:R-:W-:-:S02]  /*3110*/  PRMT R24, R17, 0x7772, RZ ;  /* 0x0000777211187816 */ /* 0x000fc400000000ff */
[----:B------:R-:W-:Y:S01]  /*3120*/  PRMT R25, R26, 0x6540, R25 ;  /* 0x000065401a197816 */ /* 0x000fe20000000019 */
[----:B------:R-:W-:Y:S01]  /*3130*/  IMAD.U32 R26, R23, 0x10000, RZ ;  /* 0x00010000171a7824 */ /* 0x000fe200078e00ff */
[----:B------:R-:W-:Y:S01]  /*3140*/  PRMT R17, R17, 0x7773, RZ ;  /* 0x0000777311117816 */ /* 0x000fe200000000ff */
[----:B------:R-:W-:Y:S01]  /*3150*/  IMAD.U32 R24, R24, 0x10000, RZ ;  /* 0x0001000018187824 */ /* 0x000fe200078e00ff */
[----:B------:R-:W-:Y:S02]  /*3160*/  PRMT R15, R15, 0x7773, RZ ;  /* 0x000077730f0f7816 */ /* 0x000fe400000000ff */
        /* <DEDUP_REMOVED lines=9> */
[--C-:B------:R-:W-:Y:S01]  /*3200*/  IMAD.MOV.U32 R21, RZ, RZ, R20.reuse ;  /* 0x000000ffff157224 */ /* 0x100fe200078e0014 */
[----:B------:R-:W-:Y:S01]  /*3210*/  LOP3.LUT R17, R24, R17, RZ, 0xfc, !PT ;  /* 0x0000001118117212 */ /* 0x000fe200078efcff */
[----:B------:R-:W-:Y:S01]  /*3220*/  IMAD.MOV.U32 R27, RZ, RZ, R20 ;  /* 0x000000ffff1b7224 */ /* 0x000fe200078e0014 */
[----:B------:R-:W-:Y:S01]  /*3230*/  LOP3.LUT R14, R22, R25, RZ, 0xfc, !PT ;  /* 0x00000019160e7212 */ /* 0x000fe200078efcff */
[----:B------:R-:W-:Y:S01]  /*3240*/  IMAD.MOV.U32 R22, RZ, RZ, RZ ;  /* 0x000000ffff167224 */ /* 0x000fe200078e00ff */
[----:B------:R-:W-:Y:S01]  /*3250*/  LOP3.LUT R13, R23, R26, RZ, 0xfc, !PT ;  /* 0x0000001a170d7212 */ /* 0x000fe200078efcff */
[----:B------:R0:W-:Y:S01]  /*3260*/  STL.128 [R1+0x20], R16 ;  /* 0x0000201001007387 */ /* 0x0001e20000100c00 */
[----:B------:R-:W-:-:S02]  /*3270*/  IMAD.MOV.U32 R25, RZ, RZ, R3 ;  /* 0x000000ffff197224 */ /* 0x000fc400078e0003 */
[--C-:B------:R-:W-:Y:S01]  /*3280*/  IMAD.MOV.U32 R23, RZ, RZ, R2.reuse ;  /* 0x000000ffff177224 */ /* 0x100fe200078e0002 */
[----:B------:R0:W-:Y:S01]  /*3290*/  STL.128 [R1+0x30], R12 ;  /* 0x0000300c01007387 */ /* 0x0001e20000100c00 */
[----:B------:R-:W-:-:S07]  /*32a0*/  IMAD.MOV.U32 R26, RZ, RZ, R2 ;  /* 0x000000ffff1a7224 */ /* 0x000fce00078e0002 */
.L_x_14:
[----:B------:R-:W1:Y:S08]  /*32b0*/  LDC.64 R28, c[0x4][0x10] ;  /* 0x01000400ff1c7b82 */ /* 0x000e700000000a00 */
[----:B0-----:R-:W0:Y:S08]  /*32c0*/  LDC.64 R12, c[0x4][RZ] ;  /* 0x01000000ff0c7b82 */ /* 0x001e300000000a00 */
[----:B------:R-:W2:Y:S01]  /*32d0*/  LDC.64 R10, c[0x4][0x20] ;  /* 0x01000800ff0a7b82 */ /* 0x000ea20000000a00 */
[----:B-1----:R-:W-:-:S05]  /*32e0*/  IMAD.WIDE.U32 R28, R22, 0x4, R28 ;  /* 0x00000004161c7825 */ /* 0x002fca00078e001c */
[----:B------:R-:W3:Y:S04]  /*32f0*/  LDG.E.CONSTANT R4, desc[UR10][R28.64] ;  /* 0x0000000a1c047981 */ /* 0x000ee8000c1e9900 */
[----:B------:R-:W4:Y:S01]  /*3300*/  LDG.E.CONSTANT R14, desc[UR10][R28.64+0x4] ;  /* 0x0000040a1c0e7981 */ /* 0x000f22000c1e9900 */
[----:B------:R-:W-:-:S05]  /*3310*/  SHF.R.U32.HI R17, RZ, 0x4, R22 ;  /* 0x00000004ff117819 */ /* 0x000fca0000011616 */
[----:B0-----:R-:W-:-:S04]  /*3320*/  IMAD.WIDE.U32 R12, R17, 0x4, R12 ;  /* 0x00000004110c7825 */ /* 0x001fc800078e000c */
[----:B--2---:R-:W-:Y:S01]  /*3330*/  IMAD.WIDE.U32 R10, R22, 0x4, R10 ;  /* 0x00000004160a7825 */ /* 0x004fe200078e000a */
[----:B------:R-:W2:Y:S04]  /*3340*/  LDG.E.CONSTANT R24, desc[UR10][R12.64] ;  /* 0x0000000a0c187981 */ /* 0x000ea8000c1e9900 */
[----:B------:R-:W5:Y:S01]  /*3350*/  LDG.E.CONSTANT R18, desc[UR10][R10.64] ;  /* 0x0000000a0a127981 */ /* 0x000f62000c1e9900 */
[----:B---3--:R-:W-:-:S06]  /*3360*/  LEA R4, R4, UR12, 0x2 ;  /* 0x0000000c04047c11 */ /* 0x008fcc000f8e10ff */
[----:B------:R-:W3:Y:S01]  /*3370*/  LDL R4, [R4] ;  /* 0x0000000004047983 */ /* 0x000ee20000100800 */
[----:B----4-:R-:W-:-:S03]  /*3380*/  LEA R16, R14, UR12, 0x2 ;  /* 0x0000000c0e107c11 */ /* 0x010fc6000f8e10ff */
[----:B------:R-:W4:Y:S04]  /*3390*/  LDG.E.CONSTANT R14, desc[UR10][R10.64+0x4] ;  /* 0x0000040a0a0e7981 */ /* 0x000f28000c1e9900 */
[----:B------:R-:W4:Y:S01]  /*33a0*/  LDL R16, [R16] ;  /* 0x0000000010107983 */ /* 0x000f220000100800 */
[----:B------:R-:W-:-:S04]  /*33b0*/  LOP3.LUT R15, R6, R25, R9, 0x96, !PT ;  /* 0x00000019060f7212 */ /* 0x000fc800078e9609 */
[----:B---3--:R-:W-:Y:S02]  /*33c0*/  IADD3 R19, PT, PT, R4, R15, R21 ;  /* 0x0000000f04137210 */ /* 0x008fe40007ffe015 */
[----:B-----5:R-:W-:Y:S01]  /*33d0*/  IADD3 R4, PT, PT, -R18, 0x20, RZ ;  /* 0x0000002012047810 */ /* 0x020fe20007ffe1ff */
[----:B------:R-:W3:Y:S02]  /*33e0*/  LDG.E.CONSTANT R15, desc[UR10][R28.64+0x8] ;  /* 0x0000080a1c0f7981 */ /* 0x000ee4000c1e9900 */
[----:B--2---:R-:W-:-:S05]  /*33f0*/  IMAD.IADD R19, R19, 0x1, R24 ;  /* 0x0000000113137824 */ /* 0x004fca00078e0218 */
[----:B------:R-:W-:Y:S02]  /*3400*/  SHF.L.U32 R18, R19, R18, RZ ;  /* 0x0000001213127219 */ /* 0x000fe400000006ff */
[----:B------:R-:W-:Y:S02]  /*3410*/  SHF.R.U32.HI R19, RZ, R4, R19 ;  /* 0x00000004ff137219 */ /* 0x000fe40000011613 */
[----:B------:R-:W-:Y:S02]  /*3420*/  SHF.L.W.U32.HI R4, R25, 0xa, R25 ;  /* 0x0000000a19047819 */ /* 0x000fe40000010e19 */
[----:B------:R-:W-:Y:S01]  /*3430*/  IADD3 R19, PT, PT, R19, R18, R23 ;  /* 0x0000001213137210 */ /* 0x000fe20007ffe017 */
[----:B------:R-:W2:Y:S03]  /*3440*/  LDG.E.CONSTANT R25, desc[UR10][R10.64+0x8] ;  /* 0x0000080a0a197981 */ /* 0x000ea6000c1e9900 */
[----:B------:R-:W-:-:S04]  /*3450*/  LOP3.LUT R12, R19, R6, R4, 0x96, !PT ;  /* 0x00000006130c7212 */ /* 0x000fc800078e9604 */
[----:B----4-:R-:W-:Y:S02]  /*3460*/  IADD3 R21, PT, PT, R16, R12, R23 ;  /* 0x0000000c10157210 */ /* 0x010fe40007ffe017 */
[----:B------:R-:W0:Y:S01]  /*3470*/  LDC.64 R12, c[0x4][0x18] ;  /* 0x01000600ff0c7b82 */ /* 0x000e220000000a00 */
[----:B------:R-:W4:Y:S02]  /*3480*/  LDG.E.CONSTANT R10, desc[UR10][R10.64+0xc] ;  /* 0x00000c0a0a0a7981 */ /* 0x000f24000c1e9900 */
[----:B------:R-:W-:Y:S01]  /*3490*/  IMAD.IADD R21, R24, 0x1, R21 ;  /* 0x0000000118157824 */ /* 0x000fe200078e0215 */
[----:B------:R-:W-:-:S04]  /*34a0*/  IADD3 R16, PT, PT, -R14, 0x20, RZ ;  /* 0x000000200e107810 */ /* 0x000fc80007ffe1ff */
[----:B------:R-:W-:Y:S01]  /*34b0*/  SHF.L.U32 R18, R21, R14, RZ ;  /* 0x0000000e15127219 */ /* 0x000fe200000006ff */
[----:B0-----:R-:W-:-:S05]  /*34c0*/  IMAD.WIDE.U32 R12, R22, 0x4, R12 ;  /* 0x00000004160c7825 */ /* 0x001fca00078e000c */
[----:B------:R-:W5:Y:S01]  /*34d0*/  LDG.E.CONSTANT R14, desc[UR10][R12.64] ;  /* 0x0000000a0c0e7981 */ /* 0x000f62000c1e9900 */
[----:B------:R-:W-:Y:S02]  /*34e0*/  SHF.R.U32.HI R21, RZ, R16, R21 ;  /* 0x00000010ff157219 */ /* 0x000fe40000011615 */
[----:B---3--:R-:W-:-:S06]  /*34f0*/  LEA R16, R15, UR12, 0x2 ;  /* 0x0000000c0f107c11 */ /* 0x008fcc000f8e10ff */
[----:B------:R-:W3:Y:S01]  /*3500*/  LDL R16, [R16] ;  /* 0x0000000010107983 */ /* 0x000ee20000100800 */
[----:B-----5:R-:W-:-:S05]  /*3510*/  LEA R23, R14, UR12, 0x2 ;  /* 0x0000000c0e177c11 */ /* 0x020fca000f8e10ff */
[----:B------:R3:W5:Y:S01]  /*3520*/  LDL R14, [R23] ;  /* 0x00000000170e7983 */ /* 0x0007620000100800 */
[----:B------:R-:W-:Y:S02]  /*3530*/  IADD3 R18, PT, PT, R21, R18, R9 ;  /* 0x0000001215127210 */ /* 0x000fe40007ffe009 */
[----:B------:R-:W-:-:S04]  /*3540*/  SHF.L.W.U32.HI R21, R6, 0xa, R6 ;  /* 0x0000000a06157819 */ /* 0x000fc80000010e06 */
[----:B------:R-:W-:-:S04]  /*3550*/  LOP3.LUT R6, R18, R19, R21, 0x96, !PT ;  /* 0x0000001312067212 */ /* 0x000fc800078e9615 */
[----:B---3--:R-:W-:Y:S02]  /*3560*/  IADD3 R23, PT, PT, R16, R6, R9 ;  /* 0x0000000610177210 */ /* 0x008fe40007ffe009 */
[----:B------:R-:W-:Y:S01]  /*3570*/  LOP3.LUT R9, R8, R7, R5, 0x2d, !PT ;  /* 0x0000000708097212 */ /* 0x000fe200078e2d05 */
[----:B------:R-:W3:Y:S02]  /*3580*/  LDG.E.CONSTANT R6, desc[UR10][R28.64+0xc] ;  /* 0x00000c0a1c067981 */ /* 0x000ee4000c1e9900 */
[----:B------:R-:W-:Y:S01]  /*3590*/  IMAD.IADD R23, R24, 0x1, R23 ;  /* 0x0000000118177824 */ /* 0x000fe200078e0217 */
[----:B-----5:R-:W-:Y:S02]  /*35a0*/  IADD3 R9, PT, PT, R14, R27, R9 ;  /* 0x0000001b0e097210 */ /* 0x020fe40007ffe009 */
[----:B--2---:R-:W-:Y:S01]  /*35b0*/  IADD3 R27, PT, PT, -R25, 0x20, RZ ;  /* 0x00000020191b7810 */ /* 0x004fe20007ffe1ff */
[----:B------:R-:W0:Y:S01]  /*35c0*/  LDC.64 R14, c[0x4][0x8] ;  /* 0x01000200ff0e7b82 */ /* 0x000e220000000a00 */
[----:B------:R-:W-:-:S02]  /*35d0*/  SHF.L.U32 R25, R23, R25, RZ ;  /* 0x0000001917197219 */ /* 0x000fc400000006ff */
[----:B------:R-:W-:Y:S02]  /*35e0*/  SHF.R.U32.HI R23, RZ, R27, R23 ;  /* 0x0000001bff177219 */ /* 0x000fe40000011617 */
[----:B------:R-:W2:Y:S01]  /*35f0*/  LDG.E.CONSTANT R27, desc[UR10][R12.64+0x4] ;  /* 0x0000040a0c1b7981 */ /* 0x000ea2000c1e9900 */
[----:B0-----:R-:W-:Y:S02]  /*3600*/  IMAD.WIDE.U32 R14, R17, 0x4, R14 ;  /* 0x00000004110e7825 */ /* 0x001fe400078e000e */
[----:B------:R-:W0:Y:S04]  /*3610*/  LDC.64 R16, c[0x4][0x28] ;  /* 0x01000a00ff107b82 */ /* 0x000e280000000a00 */
[----:B------:R2:W5:Y:S01]  /*3620*/  LDG.E.CONSTANT R14, desc[UR10][R14.64] ;  /* 0x0000000a0e0e7981 */ /* 0x000562000c1e9900 */
[----:B0-----:R-:W-:-:S05]  /*3630*/  IMAD.WIDE.U32 R16, R22, 0x4, R16 ;  /* 0x0000000416107825 */ /* 0x001fca00078e0010 */
[----:B------:R-:W4:Y:S01]  /*3640*/  LDG.E.CONSTANT R11, desc[UR10][R16.64] ;  /* 0x0000000a100b7981 */ /* 0x000f22000c1e9900 */
[----:B--2---:R-:W-:-:S03]  /*3650*/  LEA R15, R27, UR12, 0x2 ;  /* 0x0000000c1b0f7c11 */ /* 0x004fc6000f8e10ff */
[----:B------:R-:W2:Y:S04]  /*3660*/  LDG.E.CONSTANT R27, desc[UR10][R16.64+0x4] ;  /* 0x0000040a101b7981 */ /* 0x000ea8000c1e9900 */
[----:B------:R-:W3:Y:S01]  /*3670*/  LDL R15, [R15] ;  /* 0x000000000f0f7983 */ /* 0x000ee20000100800 */
[----:B-----5:R-:W-:Y:S01]  /*3680*/  IMAD.IADD R28, R9, 0x1, R14 ;  /* 0x00000001091c7824 */ /* 0x020fe200078e020e */
[----:B----4-:R-:W-:-:S04]  /*3690*/  IADD3 R29, PT, PT, -R11, 0x20, RZ ;  /* 0x000000200b1d7810 */ /* 0x010fc80007ffe1ff */
[----:B------:R-:W-:Y:S02]  /*36a0*/  SHF.L.U32 R9, R28, R11, RZ ;  /* 0x0000000b1c097219 */ /* 0x000fe400000006ff */
[----:B------:R-:W-:Y:S02]  /*36b0*/  SHF.R.U32.HI R29, RZ, R29, R28 ;  /* 0x0000001dff1d7219 */ /* 0x000fe4000001161c */
[----:B------:R-:W-:Y:S02]  /*36c0*/  SHF.L.W.U32.HI R11, R7, 0xa, R7 ;  /* 0x0000000a070b7819 */ /* 0x000fe40000010e07 */
[----:B------:R-:W-:Y:S02]  /*36d0*/  IADD3 R9, PT, PT, R29, R9, R26 ;  /* 0x000000091d097210 */ /* 0x000fe40007ffe01a */
[----:B------:R-:W4:Y:S02]  /*36e0*/  LDG.E.CONSTANT R29, desc[UR10][R16.64+0x8] ;  /* 0x0000080a101d7981 */ /* 0x000f24000c1e9900 */
[----:B------:R-:W-:-:S04]  /*36f0*/  LOP3.LUT R7, R9, R8, R11, 0x2d, !PT ;  /* 0x0000000809077212 */ /* 0x000fc800078e2d0b */
[----:B---3--:R-:W-:-:S05]  /*3700*/  IADD3 R7, PT, PT, R15, R26, R7 ;  /* 0x0000001a0f077210 */ /* 0x008fca0007ffe007 */
[----:B------:R-:W-:Y:S01]  /*3710*/  IMAD.IADD R28, R14, 0x1, R7 ;  /* 0x000000010e1c7824 */ /* 0x000fe200078e0207 */
[----:B--2---:R-:W-:-:S04]  /*3720*/  IADD3 R7, PT, PT, -R27, 0x20, RZ ;  /* 0x000000201b077810 */ /* 0x004fc80007ffe1ff */
[----:B------:R-:W-:Y:S02]  /*3730*/  SHF.L.U32 R26, R28, R27, RZ ;  /* 0x0000001b1c1a7219 */ /* 0x000fe400000006ff */
[----:B------:R-:W2:Y:S01]  /*3740*/  LDG.E.CONSTANT R27, desc[UR10][R12.64+0x8] ;  /* 0x0000080a0c1b7981 */ /* 0x000ea2000c1e9900 */
[----:B------:R-:W-:-:S03]  /*3750*/  SHF.R.U32.HI R7, RZ, R7, R28 ;  /* 0x00000007ff077219 */ /* 0x000fc6000001161c */
[----:B------:R-:W3:Y:S01]  /*3760*/  LDG.E.CONSTANT R28, desc[UR10][R12.64+0xc] ;  /* 0x00000c0a0c1c7981 */ /* 0x000ee2000c1e9900 */
[----:B------:R-:W-:-:S06]  /*3770*/  LEA R15, R6, UR12, 0x2 ;  /* 0x0000000c060f7c11 */ /* 0x000fcc000f8e10ff */
[----:B------:R-:W5:Y:S01]  /*3780*/  LDL R15, [R15] ;  /* 0x000000000f0f7983 */ /* 0x000f620000100800 */
[----:B--2---:R-:W-:-:S05]  /*3790*/  LEA R27, R27, UR12, 0x2 ;  /* 0x0000000c1b1b7c11 */ /* 0x004fca000f8e10ff */
[----:B------:R0:W2:Y:S01]  /*37a0*/  LDL R12, [R27] ;  /* 0x000000001b0c7983 */ /* 0x0000a20000100800 */
[----:B---3--:R-:W-:-:S03]  /*37b0*/  LEA R6, R28, UR12, 0x2 ;  /* 0x0000000c1c067c11 */ /* 0x008fc6000f8e10ff */
[----:B------:R1:W3:Y:S04]  /*37c0*/  LDG.E.CONSTANT R28, desc[UR10][R16.64+0xc] ;  /* 0x00000c0a101c7981 */ /* 0x0002e8000c1e9900 */
[----:B------:R-:W3:Y:S01]  /*37d0*/  LDL R6, [R6] ;  /* 0x0000000006067983 */ /* 0x000ee20000100800 */
[----:B0-----:R-:W-:Y:S02]  /*37e0*/  SHF.L.W.U32.HI R27, R8, 0xa, R8 ;  /* 0x0000000a081b7819 */ /* 0x001fe40000010e08 */
[----:B-1----:R-:W-:-:S04]  /*37f0*/  IADD3 R16, PT, PT, R7, R26, R5 ;  /* 0x0000001a07107210 */ /* 0x002fc80007ffe005 */
[----:B------:R-:W-:Y:S02]  /*3800*/  LOP3.LUT R7, R16, R9, R27, 0x2d, !PT ;  /* 0x0000000910077212 */ /* 0x000fe400078e2d1b */
[----:B------:R-:W-:Y:S02]  /*3810*/  IADD3 R25, PT, PT, R23, R25, R4 ;  /* 0x0000001917197210 */ /* 0x000fe40007ffe004 */
[----:B------:R-:W-:Y:S02]  /*3820*/  SHF.L.W.U32.HI R23, R19, 0xa, R19 ;  /* 0x0000000a13177819 */ /* 0x000fe40000010e13 */
[----:B------:R-:W-:Y:S01]  /*3830*/  SHF.L.W.U32.HI R26, R9, 0xa, R9 ;  /* 0x0000000a091a7819 */ /* 0x000fe20000010e09 */
[----:B------:R-:W-:-:S05]  /*3840*/  VIADD R22, R22, 0x4 ;  /* 0x0000000416167836 */ /* 0x000fca0000000000 */
[----:B------:R-:W-:Y:S02]  /*3850*/  ISETP.NE.AND P0, PT, R22, 0x50, PT ;  /* 0x000000501600780c */ /* 0x000fe40003f05270 */
[----:B------:R-:W-:Y:S02]  /*3860*/  SHF.L.W.U32.HI R9, R18, 0xa, R18 ;  /* 0x0000000a12097819 */ /* 0x000fe40000010e12 */
[----:B--2---:R-:W-:Y:S02]  /*3870*/  IADD3 R7, PT, PT, R12, R5, R7 ;  /* 0x000000050c077210 */ /* 0x004fe40007ffe007 */
[----:B----4-:R-:W-:-:S03]  /*3880*/  IADD3 R5, PT, PT, -R29, 0x20, RZ ;  /* 0x000000201d057810 */ /* 0x010fc60007ffe1ff */
[----:B------:R-:W-:-:S05]  /*3890*/  IMAD.IADD R8, R14, 0x1, R7 ;  /* 0x000000010e087824 */ /* 0x000fca00078e0207 */
[----:B------:R-:W-:Y:S02]  /*38a0*/  SHF.L.U32 R12, R8, R29, RZ ;  /* 0x0000001d080c7219 */ /* 0x000fe400000006ff */
[----:B------:R-:W-:-:S04]  /*38b0*/  SHF.R.U32.HI R5, RZ, R5, R8 ;  /* 0x00000005ff057219 */ /* 0x000fc80000011608 */
[----:B------:R-:W-:Y:S02]  /*38c0*/  IADD3 R7, PT, PT, R5, R12, R11 ;  /* 0x0000000c05077210 */ /* 0x000fe40007ffe00b */
[----:B------:R-:W-:Y:S02]  /*38d0*/  LOP3.LUT R5, R25, R18, R23, 0x96, !PT ;  /* 0x0000001219057212 */ /* 0x000fe400078e9617 */
[----:B------:R-:W-:Y:S02]  /*38e0*/  LOP3.LUT R8, R7, R16, R26, 0x2d, !PT ;  /* 0x0000001007087212 */ /* 0x000fe400078e2d1a */
[----:B-----5:R-:W-:Y:S02]  /*38f0*/  IADD3 R5, PT, PT, R15, R5, R4 ;  /* 0x000000050f057210 */ /* 0x020fe40007ffe004 */
[----:B---3--:R-:W-:Y:S02]  /*3900*/  IADD3 R11, PT, PT, R6, R11, R8 ;  /* 0x0000000b060b7210 */ /* 0x008fe40007ffe008 */
[----:B------:R-:W-:Y:S01]  /*3910*/  IADD3 R4, PT, PT, -R10, 0x20, RZ ;  /* 0x000000200a047810 */ /* 0x000fe20007ffe1ff */
[----:B------:R-:W-:Y:S01]  /*3920*/  IMAD.IADD R5, R24, 0x1, R5 ;  /* 0x0000000118057824 */ /* 0x000fe200078e0205 */
[----:B------:R-:W-:Y:S01]  /*3930*/  IADD3 R12, PT, PT, -R28, 0x20, RZ ;  /* 0x000000201c0c7810 */ /* 0x000fe20007ffe1ff */
[----:B------:R-:W-:-:S03]  /*3940*/  IMAD.IADD R11, R14, 0x1, R11 ;  /* 0x000000010e0b7824 */ /* 0x000fc600078e020b */
[----:B------:R-:W-:Y:S02]  /*3950*/  SHF.L.U32 R6, R5, R10, RZ ;  /* 0x0000000a05067219 */ /* 0x000fe400000006ff */
[----:B------:R-:W-:Y:S02]  /*3960*/  SHF.R.U32.HI R4, RZ, R4, R5 ;  /* 0x00000004ff047219 */ /* 0x000fe40000011605 */
[----:B------:R-:W-:Y:S02]  /*3970*/  SHF.L.U32 R8, R11, R28, RZ ;  /* 0x0000001c0b087219 */ /* 0x000fe400000006ff */
[----:B------:R-:W-:Y:S02]  /*3980*/  SHF.R.U32.HI R12, RZ, R12, R11 ;  /* 0x0000000cff0c7219 */ /* 0x000fe4000001160b */
[----:B------:R-:W-:Y:S02]  /*3990*/  IADD3 R6, PT, PT, R4, R6, R21 ;  /* 0x0000000604067210 */ /* 0x000fe40007ffe015 */
[----:B------:R-:W-:-:S02]  /*39a0*/  IADD3 R8, PT, PT, R12, R8, R27 ;  /* 0x000000080c087210 */ /* 0x000fc40007ffe01b */
[----:B------:R-:W-:Y:S01]  /*39b0*/  SHF.L.W.U32.HI R5, R16, 0xa, R16 ;  /* 0x0000000a10057819 */ /* 0x000fe20000010e10 */
[----:B------:R-:W-:Y:S06]  /*39c0*/  @P0 BRA `(.L_x_14) ;  /* 0xfffffff800380947 */ /* 0x000fec000383ffff */
[----:B------:R-:W-:Y:S02]  /*39d0*/  IADD3 R4, PT, PT, R3, R9, R26 ;  /* 0x0000000903047210 */ /* 0x000fe40007ffe01a */
[----:B------:R-:W-:Y:S02]  /*39e0*/  CS2R R16, SRZ ;  /* 0x0000000000107805 */ /* 0x000fe4000001ff00 */
[----:B------:R-:W-:Y:S02]  /*39f0*/  IADD3 R25, PT, PT, R25, UR4, R5 ;  /* 0x0000000419197c10 */ /* 0x000fe4000fffe005 */
[----:B------:R-:W-:Y:S02]  /*3a00*/  CS2R R12, SRZ ;  /* 0x00000000000c7805 */ /* 0x000fe4000001ff00 */
[----:B------:R-:W-:Y:S02]  /*3a10*/  IADD3 R3, PT, PT, R0, R23, R27 ;  /* 0x0000001700037210 */ /* 0x000fe40007ffe01b */
[----:B------:R-:W-:-:S02]  /*3a20*/  CS2R R14, SRZ ;  /* 0x00000000000e7805 */ /* 0x000fc4000001ff00 */
[----:B------:R-:W-:Y:S02]  /*3a30*/  IADD3 R0, PT, PT, R2, R21, R8 ;  /* 0x0000001502007210 */ /* 0x000fe40007ffe008 */
[----:B------:R-:W-:Y:S02]  /*3a40*/  CS2R R8, SRZ ;  /* 0x0000000000087805 */ /* 0x000fe4000001ff00 */
[----:B------:R-:W-:Y:S02]  /*3a50*/  R2UR UR4, R4 ;  /* 0x00000000040472ca */ /* 0x000fe400000e0000 */
[----:B------:R-:W-:Y:S02]  /*3a60*/  CS2R R4, SRZ ;  /* 0x0000000000047805 */ /* 0x000fe4000001ff00 */
[----:B------:R-:W-:Y:S02]  /*3a70*/  IADD3 R2, PT, PT, R20, R6, R7 ;  /* 0x0000000614027210 */ /* 0x000fe40007ffe007 */
[----:B------:R-:W-:-:S02]  /*3a80*/  CS2R R6, SRZ ;  /* 0x0000000000067805 */ /* 0x000fc4000001ff00 */
[----:B------:R-:W-:Y:S01]  /*3a90*/  CS2R R10, SRZ ;  /* 0x00000000000a7805 */ /* 0x000fe2000001ff00 */
[----:B------:R-:W-:-:S07]  /*3aa0*/  IMAD.MOV.U32 R20, RZ, RZ, R25 ;  /* 0x000000ffff147224 */ /* 0x000fce00078e0019 */
.L_x_10:
[----:B------:R-:W0:Y:S01]  /*3ab0*/  LDC.64 R18, c[0x0][0x388] ;  /* 0x0000e200ff127b82 */ /* 0x000e220000000a00 */
[----:B------:R-:W-:Y:S01]  /*3ac0*/  STL.128 [R1+0x10], R12 ;  /* 0x0000100c01007387 */ /* 0x000fe20000100c00 */
[----:B------:R-:W-:Y:S01]  /*3ad0*/  IMAD.MOV.U32 R28, RZ, RZ, R3 ;  /* 0x000000ffff1c7224 */ /* 0x000fe200078e0003 */
[----:B------:R-:W-:Y:S01]  /*3ae0*/  UMOV UR5, UR4 ;  /* 0x0000000400057c82 */ /* 0x000fe20008000000 */
[----:B------:R-:W-:Y:S01]  /*3af0*/  IMAD.MOV.U32 R29, RZ, RZ, R20 ;  /* 0x000000ffff1d7224 */ /* 0x000fe200078e0014 */
[----:B------:R-:W-:Y:S04]  /*3b00*/  STL.128 [R1+0x20], R8 ;  /* 0x0000200801007387 */ /* 0x000fe80000100c00 */
[----:B------:R1:W-:Y:S01]  /*3b10*/  STL.128 [R1], R4 ;  /* 0x0000000401007387 */ /* 0x0003e20000100c00 */
[C---:B0-----:R-:W-:Y:S01]  /*3b20*/  IMAD.SHL.U32 R21, R18.reuse, 0x8, RZ ;  /* 0x0000000812157824 */ /* 0x041fe200078e00ff */
[----:B------:R-:W-:Y:S01]  /*3b30*/  SHF.L.U64.HI R26, R18, 0x3, R19 ;  /* 0x00000003121a7819 */ /* 0x000fe20000010213 */
[----:B-1----:R-:W-:Y:S01]  /*3b40*/  IMAD.MOV.U32 R6, RZ, RZ, R3 ;  /* 0x000000ffff067224 */ /* 0x002fe200078e0003 */
[----:B------:R-:W-:Y:S01]  /*3b50*/  SHF.R.U32.HI R25, RZ, 0x5, R19 ;  /* 0x00000005ff197819 */ /* 0x000fe20000011613 */
[----:B------:R-:W-:Y:S01]  /*3b60*/  IMAD.SHL.U32 R23, R21, 0x100, RZ ;  /* 0x0000010015177824 */ /* 0x000fe200078e00ff */
[----:B------:R-:W-:Y:S01]  /*3b70*/  SHF.R.U32.HI R22, RZ, 0x8, R21 ;  /* 0x00000008ff167819 */ /* 0x000fe20000011615 */
[----:B------:R-:W-:Y:S01]  /*3b80*/  IMAD.MOV.U32 R5, RZ, RZ, R0 ;  /* 0x000000ffff057224 */ /* 0x000fe200078e0000 */
[----:B------:R-:W-:Y:S01]  /*3b90*/  SHF.R.U32.HI R26, RZ, 0x18, R26 ;  /* 0x00000018ff1a7819 */ /* 0x000fe2000001161a */
[----:B------:R-:W-:Y:S01]  /*3ba0*/  IMAD.MOV.U32 R4, RZ, RZ, R2 ;  /* 0x000000ffff047224 */ /* 0x000fe200078e0002 */
[----:B------:R-:W-:-:S02]  /*3bb0*/  LOP3.LUT R24, R22, 0xff00, RZ, 0xc0, !PT ;  /* 0x0000ff0016187812 */ /* 0x000fc400078ec0ff */
[----:B------:R-:W-:Y:S01]  /*3bc0*/  LOP3.LUT R22, R26, 0xff00, R25, 0xf8, !PT ;  /* 0x0000ff001a167812 */ /* 0x000fe200078ef819 */
[----:B------:R-:W-:Y:S01]  /*3bd0*/  IMAD.MOV.U32 R26, RZ, RZ, R2 ;  /* 0x000000ffff1a7224 */ /* 0x000fe200078e0002 */
[----:B------:R-:W-:Y:S02]  /*3be0*/  LOP3.LUT R23, R23, 0xff0000, RZ, 0xc0, !PT ;  /* 0x00ff000017177812 */ /* 0x000fe400078ec0ff */
[C-C-:B------:R-:W-:Y:S02]  /*3bf0*/  SHF.R.U64 R25, R18.reuse, 0x15, R19.reuse ;  /* 0x0000001512197819 */ /* 0x140fe40000001213 */
[----:B------:R-:W-:Y:S02]  /*3c00*/  LEA.HI R24, R21, R24, RZ, 0x8 ;  /* 0x0000001815187211 */ /* 0x000fe400078f40ff */
[----:B------:R-:W-:Y:S02]  /*3c10*/  SHF.R.U64 R19, R18, 0x5, R19 ;  /* 0x0000000512137819 */ /* 0x000fe40000001213 */
[----:B------:R-:W-:Y:S01]  /*3c20*/  LOP3.LUT R18, R22, 0xff0000, R25, 0xf8, !PT ;  /* 0x00ff000016127812 */ /* 0x000fe200078ef819 */
[----:B------:R-:W-:-:S02]  /*3c30*/  IMAD.IADD R24, R24, 0x1, R23 ;  /* 0x0000000118187824 */ /* 0x000fc400078e0217 */
[----:B------:R-:W-:Y:S01]  /*3c40*/  IMAD.MOV.U32 R22, RZ, RZ, RZ ;  /* 0x000000ffff167224 */ /* 0x000fe200078e00ff */
[----:B------:R-:W-:Y:S01]  /*3c50*/  LOP3.LUT R18, R18, 0xff000000, R19, 0xf8, !PT ;  /* 0xff00000012127812 */ /* 0x000fe200078ef813 */
[----:B------:R-:W-:Y:S02]  /*3c60*/  IMAD R19, R21, 0x1000000, R24 ;  /* 0x0100000015137824 */ /* 0x000fe400078e0218 */
[----:B------:R-:W-:Y:S02]  /*3c70*/  IMAD.MOV.U32 R24, RZ, RZ, R20 ;  /* 0x000000ffff187224 */ /* 0x000fe400078e0014 */
[----:B------:R-:W-:Y:S01]  /*3c80*/  IMAD.MOV.U32 R23, RZ, RZ, R0 ;  /* 0x000000ffff177224 */ /* 0x000fe200078e0000 */
[----:B------:R0:W-:Y:S01]  /*3c90*/  STL.128 [R1+0x30], R16 ;  /* 0x0000301001007387 */ /* 0x0001e20000100c00 */
[----:B------:R-:W-:-:S07]  /*3ca0*/  IMAD.U32 R21, RZ, RZ, UR4 ;  /* 0x00000004ff157e24 */ /* 0x000fce000f8e00ff */
.L_x_15:
[----:B------:R-:W1:Y:S08]  /*3cb0*/  LDC.64 R10, c[0x4][0x10] ;  /* 0x01000400ff0a7b82 */ /* 0x000e700000000a00 */
[----:B------:R-:W2:Y:S08]  /*3cc0*/  LDC.64 R14, c[0x4][RZ] ;  /* 0x01000000ff0e7b82 */ /* 0x000eb00000000a00 */
[----:B------:R-:W3:Y:S01]  /*3cd0*/  LDC.64 R12, c[0x4][0x20] ;  /* 0x01000800ff0c7b82 */ /* 0x000ee20000000a00 */
[----:B-1----:R-:W-:Y:S01]  /*3ce0*/  IMAD.WIDE.U32 R10, R22, 0x4, R10 ;  /* 0x00000004160a7825 */ /* 0x002fe200078e000a */
[----:B------:R-:W-:-:S06]  /*3cf0*/  SHF.R.U32.HI R27, RZ, 0x4, R22 ;  /* 0x00000004ff1b7819 */ /* 0x000fcc0000011616 */
[----:B------:R-:W1:Y:S01]  /*3d00*/  LDC.64 R8, c[0x4][0x18] ;  /* 0x01000600ff087b82 */ /* 0x000e620000000a00 */
[----:B------:R-:W4:Y:S04]  /*3d10*/  LDG.E.CONSTANT R7, desc[UR10][R10.64] ;  /* 0x0000000a0a077981 */ /* 0x000f28000c1e9900 */
[----:B0-----:R-:W5:Y:S01]  /*3d20*/  LDG.E.CONSTANT R16, desc[UR10][R10.64+0x4] ;  /* 0x0000040a0a107981 */ /* 0x001f62000c1e9900 */
[----:B--2---:R-:W-:-:S04]  /*3d30*/  IMAD.WIDE.U32 R14, R27, 0x4, R14 ;  /* 0x000000041b0e7825 */ /* 0x004fc800078e000e */
[----:B---3--:R-:W-:-:S05]  /*3d40*/  IMAD.WIDE.U32 R12, R22, 0x4, R12 ;  /* 0x00000004160c7825 */ /* 0x008fca00078e000c */
[----:B------:R-:W2:Y:S01]  /*3d50*/  LDG.E.CONSTANT R18, desc[UR10][R12.64] ;  /* 0x0000000a0c127981 */ /* 0x000ea2000c1e9900 */
[----:B----4-:R-:W-:-:S03]  /*3d60*/  LEA R17, R7, UR12, 0x2 ;  /* 0x0000000c07117c11 */ /* 0x010fc6000f8e10ff */
[----:B------:R-:W3:Y:S04]  /*3d70*/  LDG.E.CONSTANT R7, desc[UR10][R14.64] ;  /* 0x0000000a0e077981 */ /* 0x000ee8000c1e9900 */
[----:B------:R-:W4:Y:S01]  /*3d80*/  LDL R17, [R17] ;  /* 0x0000000011117983 */ /* 0x000f220000100800 */
[----:B-----5:R-:W-:Y:S01]  /*3d90*/  LEA R19, R16, UR12, 0x2 ;  /* 0x0000000c10137c11 */ /* 0x020fe2000f8e10ff */
[----:B-1----:R-:W-:Y:S01]  /*3da0*/  IMAD.WIDE.U32 R8, R22, 0x4, R8 ;  /* 0x0000000416087825 */ /* 0x002fe200078e0008 */
[----:B------:R-:W-:Y:S01]  /*3db0*/  LOP3.LUT R16, R28, UR5, R23, 0x96, !PT ;  /* 0x000000051c107c12 */ /* 0x000fe2000f8e9617 */
[----:B------:R-:W5:Y:S04]  /*3dc0*/  LDG.E.CONSTANT R14, desc[UR10][R10.64+0x8] ;  /* 0x0000080a0a0e7981 */ /* 0x000f68000c1e9900 */
[----:B------:R-:W5:Y:S01]  /*3dd0*/  LDL R19, [R19] ;  /* 0x0000000013137983 */ /* 0x000f620000100800 */
[----:B------:R-:W-:-:S03]  /*3de0*/  USHF.L.W.U32.HI UR6, UR5, 0xa, UR5 ;  /* 0x0000000a05067899 */ /* 0x000fc60008010e05 */
[----:B------:R-:W5:Y:S01]  /*3df0*/  LDG.E.CONSTANT R10, desc[UR10][R10.64+0xc] ;  /* 0x00000c0a0a0a7981 */ /* 0x000f62000c1e9900 */
[----:B----4-:R-:W-:-:S03]  /*3e00*/  IADD3 R24, PT, PT, R17, R16, R24 ;  /* 0x0000001011187210 */ /* 0x010fc60007ffe018 */
[----:B------:R-:W4:Y:S02]  /*3e10*/  LDG.E.CONSTANT R16, desc[UR10][R8.64] ;  /* 0x0000000a08107981 */ /* 0x000f24000c1e9900 */
[----:B---3--:R-:W-:Y:S01]  /*3e20*/  IMAD.IADD R17, R24, 0x1, R7 ;  /* 0x0000000118117824 */ /* 0x008fe200078e0207 */
[----:B--2---:R-:W-:-:S04]  /*3e30*/  IADD3 R24, PT, PT, -R18, 0x20, RZ ;  /* 0x0000002012187810 */ /* 0x004fc80007ffe1ff */
[----:B------:R-:W-:Y:S02]  /*3e40*/  SHF.L.U32 R25, R17, R18, RZ ;  /* 0x0000001211197219 */ /* 0x000fe400000006ff */
[----:B------:R-:W-:-:S04]  /*3e50*/  SHF.R.U32.HI R24, RZ, R24, R17 ;  /* 0x00000018ff187219 */ /* 0x000fc80000011611 */
[----:B------:R-:W-:Y:S02]  /*3e60*/  IADD3 R25, PT, PT, R24, R25, R26 ;  /* 0x0000001918197210 */ /* 0x000fe40007ffe01a */
[----:B------:R-:W-:-:S04]  /*3e70*/  SHF.L.W.U32.HI R24, R28, 0xa, R28 ;  /* 0x0000000a1c187819 */ /* 0x000fc80000010e1c */
[----:B------:R-:W-:-:S04]  /*3e80*/  LOP3.LUT R15, R25, UR5, R24, 0x96, !PT ;  /* 0x00000005190f7c12 */ /* 0x000fc8000f8e9618 */
[----:B-----5:R-:W-:Y:S02]  /*3e90*/  IADD3 R18, PT, PT, R19, R15, R26 ;  /* 0x0000000f13127210 */ /* 0x020fe40007ffe01a */
[----:B------:R-:W2:Y:S01]  /*3ea0*/  LDG.E.CONSTANT R15, desc[UR10][R12.64+0x4] ;  /* 0x0000040a0c0f7981 */ /* 0x000ea2000c1e9900 */
[----:B------:R-:W-:-:S06]  /*3eb0*/  LEA R26, R14, UR12, 0x2 ;  /* 0x0000000c0e1a7c11 */ /* 0x000fcc000f8e10ff */
[----:B------:R-:W3:Y:S01]  /*3ec0*/  LDL R26, [R26] ;  /* 0x000000001a1a7983 */ /* 0x000ee20000100800 */
[----:B----4-:R-:W-:-:S06]  /*3ed0*/  LEA R16, R16, UR12, 0x2 ;  /* 0x0000000c10107c11 */ /* 0x010fcc000f8e10ff */
[----:B------:R-:W4:Y:S01]  /*3ee0*/  LDL R16, [R16] ;  /* 0x0000000010107983 */ /* 0x000f220000100800 */
[----:B------:R-:W-:Y:S01]  /*3ef0*/  IMAD.IADD R18, R7, 0x1, R18 ;  /* 0x0000000107127824 */ /* 0x000fe200078e0212 */
[----:B------:R-:W-:Y:S02]  /*3f00*/  LOP3.LUT R19, R21, R6, R5, 0x2d, !PT ;  /* 0x0000000615137212 */ /* 0x000fe400078e2d05 */
[----:B--2---:R-:W-:Y:S02]  /*3f10*/  IADD3 R17, PT, PT, -R15, 0x20, RZ ;  /* 0x000000200f117810 */ /* 0x004fe40007ffe1ff */
[----:B------:R-:W-:Y:S02]  /*3f20*/  SHF.L.U32 R14, R18, R15, RZ ;  /* 0x0000000f120e7219 */ /* 0x000fe400000006ff */
[----:B------:R-:W-:-:S04]  /*3f30*/  SHF.R.U32.HI R18, RZ, R17, R18 ;  /* 0x00000011ff127219 */ /* 0x000fc80000011612 */
[----:B------:R-:W-:Y:S02]  /*3f40*/  IADD3 R18, PT, PT, R18, R14, R23 ;  /* 0x0000000e12127210 */ /* 0x000fe40007ffe017 */
[----:B------:R-:W0:Y:S02]  /*3f50*/  LDC.64 R14, c[0x4][0x8] ;  /* 0x01000200ff0e7b82 */ /* 0x000e240000000a00 */
[----:B0-----:R-:W-:-:S06]  /*3f60*/  IMAD.WIDE.U32 R14, R27, 0x4, R14 ;  /* 0x000000041b0e7825 */ /* 0x001fcc00078e000e */
[----:B------:R-:W2:Y:S01]  /*3f70*/  LDG.E.CONSTANT R14, desc[UR10][R14.64] ;  /* 0x0000000a0e0e7981 */ /* 0x000ea2000c1e9900 */
[----:B----4-:R-:W-:Y:S02]  /*3f80*/  IADD3 R19, PT, PT, R16, R29, R19 ;  /* 0x0000001d10137210 */ /* 0x010fe40007ffe013 */
[----:B------:R-:W-:-:S04]  /*3f90*/  LOP3.LUT R16, R18, UR6, R25, 0x96, !PT ;  /* 0x0000000612107c12 */ /* 0x000fc8000f8e9619 */
[----:B---3--:R-:W-:Y:S02]  /*3fa0*/  IADD3 R26, PT, PT, R26, R16, R23 ;  /* 0x000000101a1a7210 */ /* 0x008fe40007ffe017 */
[----:B------:R-:W0:Y:S01]  /*3fb0*/  LDC.64 R16, c[0x4][0x28] ;  /* 0x01000a00ff107b82 */ /* 0x000e220000000a00 */
[----:B------:R-:W3:Y:S01]  /*3fc0*/  LDG.E.CONSTANT R23, desc[UR10][R8.64+0x4] ;  /* 0x0000040a08177981 */ /* 0x000ee2000c1e9900 */
[----:B0-----:R-:W-:-:S05]  /*3fd0*/  IMAD.WIDE.U32 R16, R22, 0x4, R16 ;  /* 0x0000000416107825 */ /* 0x001fca00078e0010 */
[----:B------:R-:W4:Y:S04]  /*3fe0*/  LDG.E.CONSTANT R28, desc[UR10][R16.64] ;  /* 0x0000000a101c7981 */ /* 0x000f28000c1e9900 */
[----:B------:R-:W5:Y:S01]  /*3ff0*/  LDG.E.CONSTANT R11, desc[UR10][R16.64+0x4] ;  /* 0x0000040a100b7981 */ /* 0x000f62000c1e9900 */
[----:B--2---:R-:W-:Y:S01]  /*4000*/  IMAD.IADD R19, R19, 0x1, R14 ;  /* 0x0000000113137824 */ /* 0x004fe200078e020e */
[----:B---3--:R-:W-:-:S06]  /*4010*/  LEA R27, R23, UR12, 0x2 ;  /* 0x0000000c171b7c11 */ /* 0x008fcc000f8e10ff */
[----:B------:R-:W2:Y:S01]  /*4020*/  LDL R27, [R27] ;  /* 0x000000001b1b7983 */ /* 0x000ea20000100800 */
[----:B----4-:R-:W-:Y:S02]  /*4030*/  IADD3 R23, PT, PT, -R28, 0x20, RZ ;  /* 0x000000201c177810 */ /* 0x010fe40007ffe1ff */
[----:B------:R-:W-:Y:S02]  /*4040*/  SHF.L.U32 R29, R19, R28, RZ ;  /* 0x0000001c131d7219 */ /* 0x000fe400000006ff */
[----:B------:R-:W3:Y:S01]  /*4050*/  LDG.E.CONSTANT R28, desc[UR10][R8.64+0x8] ;  /* 0x0000080a081c7981 */ /* 0x000ee2000c1e9900 */
[----:B------:R-:W-:-:S03]  /*4060*/  SHF.R.U32.HI R19, RZ, R23, R19 ;  /* 0x00000017ff137219 */ /* 0x000fc60000011613 */
[----:B------:R0:W4:Y:S01]  /*4070*/  LDG.E.CONSTANT R23, desc[UR10][R8.64+0xc] ;  /* 0x00000c0a08177981 */ /* 0x000122000c1e9900 */
[----:B------:R-:W-:Y:S02]  /*4080*/  IADD3 R19, PT, PT, R19, R29, R4 ;  /* 0x0000001d13137210 */ /* 0x000fe40007ffe004 */
[----:B------:R-:W-:-:S04]  /*4090*/  SHF.L.W.U32.HI R15, R6, 0xa, R6 ;  /* 0x0000000a060f7819 */ /* 0x000fc80000010e06 */
[----:B------:R-:W-:Y:S02]  /*40a0*/  LOP3.LUT R6, R19, R21, R15, 0x2d, !PT ;  /* 0x0000001513067212 */ /* 0x000fe400078e2d0f */
[----:B0-----:R-:W-:Y:S01]  /*40b0*/  LEA R9, R10, UR12, 0x2 ;  /* 0x0000000c0a097c11 */ /* 0x001fe2000f8e10ff */
[----:B------:R0:W5:Y:S05]  /*40c0*/  LDG.E.CONSTANT R8, desc[UR10][R12.64+0xc] ;  /* 0x00000c0a0c087981 */ /* 0x00016a000c1e9900 */
[----:B------:R-:W5:Y:S01]  /*40d0*/  LDL R9, [R9] ;  /* 0x0000000009097983 */ /* 0x000f620000100800 */
[----:B--2---:R-:W-:-:S03]  /*40e0*/  IADD3 R27, PT, PT, R27, R4, R6 ;  /* 0x000000041b1b7210 */ /* 0x004fc60007ffe006 */
[----:B------:R-:W0:Y:S04]  /*40f0*/  LDG.E.CONSTANT R6, desc[UR10][R12.64+0x8] ;  /* 0x0000080a0c067981 */ /* 0x000e28000c1e9900 */
[----:B------:R-:W2:Y:S01]  /*4100*/  LDG.E.CONSTANT R4, desc[UR10][R16.64+0x8] ;  /* 0x0000080a10047981 */ /* 0x000ea2000c1e9900 */
[----:B---3--:R-:W-:-:S06]  /*4110*/  LEA R28, R28, UR12, 0x2 ;  /* 0x0000000c1c1c7c11 */ /* 0x008fcc000f8e10ff */
[----:B------:R-:W3:Y:S01]  /*4120*/  LDL R28, [R28] ;  /* 0x000000001c1c7983 */ /* 0x000ee20000100800 */
[----:B----4-:R-:W-:-:S03]  /*4130*/  LEA R10, R23, UR12, 0x2 ;  /* 0x0000000c170a7c11 */ /* 0x010fc6000f8e10ff */
[----:B------:R-:W4:Y:S04]  /*4140*/  LDG.E.CONSTANT R23, desc[UR10][R16.64+0xc] ;  /* 0x00000c0a10177981 */ /* 0x000f28000c1e9900 */
[----:B------:R-:W4:Y:S01]  /*4150*/  LDL R10, [R10] ;  /* 0x000000000a0a7983 */ /* 0x000f220000100800 */
[----:B------:R-:W-:Y:S01]  /*4160*/  IMAD.IADD R27, R14, 0x1, R27 ;  /* 0x000000010e1b7824 */ /* 0x000fe200078e021b */
[----:B-----5:R-:W-:-:S04]  /*4170*/  IADD3 R29, PT, PT, -R11, 0x20, RZ ;  /* 0x000000200b1d7810 */ /* 0x020fc80007ffe1ff */
[----:B------:R-:W-:Y:S02]  /*4180*/  SHF.L.U32 R11, R27, R11, RZ ;  /* 0x0000000b1b0b7219 */ /* 0x000fe400000006ff */
[----:B------:R-:W-:-:S04]  /*4190*/  SHF.R.U32.HI R29, RZ, R29, R27 ;  /* 0x0000001dff1d7219 */ /* 0x000fc8000001161b */
[----:B------:R-:W-:Y:S02]  /*41a0*/  IADD3 R11, PT, PT, R29, R11, R5 ;  /* 0x0000000b1d0b7210 */ /* 0x000fe40007ffe005 */
[----:B------:R-:W-:Y:S01]  /*41b0*/  SHF.L.W.U32.HI R29, R21, 0xa, R21 ;  /* 0x0000000a151d7819 */ /* 0x000fe20000010e15 */
[----:B------:R-:W-:-:S03]  /*41c0*/  IMAD.IADD R21, R7, 0x1, R26 ;  /* 0x0000000107157824 */ /* 0x000fc600078e021a */
[----:B------:R-:W-:Y:S01]  /*41d0*/  LOP3.LUT R26, R11, R19, R29, 0x2d, !PT ;  /* 0x000000130b1a7212 */ /* 0x000fe200078e2d1d */
[----:B------:R-:W-:-:S05]  /*41e0*/  VIADD R22, R22, 0x4 ;  /* 0x0000000416167836 */ /* 0x000fca0000000000 */
[----:B------:R-:W-:Y:S02]  /*41f0*/  ISETP.NE.AND P0, PT, R22, 0x50, PT ;  /* 0x000000501600780c */ /* 0x000fe40003f05270 */
[----:B0-----:R-:W-:Y:S02]  /*4200*/  IADD3 R12, PT, PT, -R6, 0x20, RZ ;  /* 0x00000020060c7810 */ /* 0x001fe40007ffe1ff */
[----:B------:R-:W-:Y:S02]  /*4210*/  SHF.L.U32 R13, R21, R6, RZ ;  /* 0x00000006150d7219 */ /* 0x000fe400000006ff */
[----:B------:R-:W-:Y:S02]  /*4220*/  SHF.R.U32.HI R12, RZ, R12, R21 ;  /* 0x0000000cff0c7219 */ /* 0x000fe40000011615 */
[----:B--2---:R-:W-:Y:S02]  /*4230*/  IADD3 R6, PT, PT, -R4, 0x20, RZ ;  /* 0x0000002004067810 */ /* 0x004fe40007ffe1ff */
[----:B---3--:R-:W-:-:S02]  /*4240*/  IADD3 R5, PT, PT, R28, R5, R26 ;  /* 0x000000051c057210 */ /* 0x008fc40007ffe01a */
[----:B------:R-:W-:-:S03]  /*4250*/  IADD3 R28, PT, PT, R12, R13, R24 ;  /* 0x0000000d0c1c7210 */ /* 0x000fc60007ffe018 */
[----:B------:R-:W-:Y:S01]  /*4260*/  IMAD.IADD R5, R14, 0x1, R5 ;  /* 0x000000010e057824 */ /* 0x000fe200078e0205 */
[----:B------:R-:W-:-:S04]  /*4270*/  SHF.L.W.U32.HI R26, R25, 0xa, R25 ;  /* 0x0000000a191a7819 */ /* 0x000fc80000010e19 */
[----:B------:R-:W-:Y:S02]  /*4280*/  SHF.L.U32 R4, R5, R4, RZ ;  /* 0x0000000405047219 */ /* 0x000fe400000006ff */
[----:B------:R-:W-:Y:S02]  /*4290*/  SHF.R.U32.HI R6, RZ, R6, R5 ;  /* 0x00000006ff067219 */ /* 0x000fe40000011605 */
[----:B------:R-:W-:Y:S02]  /*42a0*/  LOP3.LUT R12, R28, R18, R26, 0x96, !PT ;  /* 0x000000121c0c7212 */ /* 0x000fe400078e961a */
[----:B------:R-:W-:Y:S02]  /*42b0*/  IADD3 R6, PT, PT, R6, R4, R15 ;  /* 0x0000000406067210 */ /* 0x000fe40007ffe00f */
[----:B------:R-:W-:Y:S02]  /*42c0*/  SHF.L.W.U32.HI R4, R19, 0xa, R19 ;  /* 0x0000000a13047819 */ /* 0x000fe40000010e13 */
[----:B------:R-:W-:-:S02]  /*42d0*/  IADD3 R12, PT, PT, R9, R12, R24 ;  /* 0x0000000c090c7210 */ /* 0x000fc40007ffe018 */
[----:B------:R-:W-:-:S03]  /*42e0*/  LOP3.LUT R5, R6, R11, R4, 0x2d, !PT ;  /* 0x0000000b06057212 */ /* 0x000fc600078e2d04 */
[----:B------:R-:W-:Y:S01]  /*42f0*/  IMAD.IADD R7, R7, 0x1, R12 ;  /* 0x0000000107077824 */ /* 0x000fe200078e020c */
[----:B------:R-:W-:Y:S02]  /*4300*/  IADD3 R12, PT, PT, -R8, 0x20, RZ ;  /* 0x00000020080c7810 */ /* 0x000fe40007ffe1ff */
[----:B----4-:R-:W-:Y:S02]  /*4310*/  IADD3 R5, PT, PT, R10, R15, R5 ;  /* 0x0000000f0a057210 */ /* 0x010fe40007ffe005 */
[----:B------:R-:W-:Y:S02]  /*4320*/  SHF.L.U32 R8, R7, R8, RZ ;  /* 0x0000000807087219 */ /* 0x000fe400000006ff */
[----:B------:R-:W-:Y:S01]  /*4330*/  SHF.R.U32.HI R7, RZ, R12, R7 ;  /* 0x0000000cff077219 */ /* 0x000fe20000011607 */
[----:B------:R-:W-:Y:S01]  /*4340*/  IMAD.IADD R14, R14, 0x1, R5 ;  /* 0x000000010e0e7824 */ /* 0x000fe200078e0205 */
[----:B------:R-:W-:Y:S02]  /*4350*/  IADD3 R5, PT, PT, -R23, 0x20, RZ ;  /* 0x0000002017057810 */ /* 0x000fe40007ffe1ff */
[----:B------:R-:W-:-:S02]  /*4360*/  IADD3 R7, PT, PT, R7, UR6, R8 ;  /* 0x0000000607077c10 */ /* 0x000fc4000fffe008 */
[----:B------:R-:W-:Y:S02]  /*4370*/  SHF.L.U32 R8, R14, R23, RZ ;  /* 0x000000170e087219 */ /* 0x000fe400000006ff */
[----:B------:R-:W-:Y:S01]  /*4380*/  SHF.R.U32.HI R5, RZ, R5, R14 ;  /* 0x00000005ff057219 */ /* 0x000fe2000001160e */
[----:B------:R-:W-:Y:S01]  /*4390*/  IMAD.U32 R24, RZ, RZ, UR6 ;  /* 0x00000006ff187e24 */ /* 0x000fe2000f8e00ff */
[----:B------:R-:W-:Y:S02]  /*43a0*/  R2UR UR5, R7 ;  /* 0x00000000070572ca */ /* 0x000fe400000e0000 */
[----:B------:R-:W-:Y:S02]  /*43b0*/  IADD3 R21, PT, PT, R5, R8, R29 ;  /* 0x0000000805157210 */ /* 0x000fe40007ffe01d */
[----:B------:R-:W-:Y:S02]  /*43c0*/  SHF.L.W.U32.HI R23, R18, 0xa, R18 ;  /* 0x0000000a12177819 */ /* 0x000fe40000010e12 */
[----:B------:R-:W-:Y:S01]  /*43d0*/  SHF.L.W.U32.HI R5, R11, 0xa, R11 ;  /* 0x0000000a0b057819 */ /* 0x000fe20000010e0b */
[----:B------:R-:W-:Y:S08]  /*43e0*/  @P0 BRA `(.L_x_15) ;  /* 0xfffffff800300947 */ /* 0x000ff0000383ffff */
[----:B------:R-:W0:Y:S01]  /*43f0*/  LDC.64 R8, c[0x0][0x390] ;  /* 0x0000e400ff087b82 */ /* 0x000e220000000a00 */
[----:B------:R-:W-:Y:S02]  /*4400*/  IADD3 R7, PT, PT, R3, R23, R4 ;  /* 0x0000001703077210 */ /* 0x000fe40007ffe004 */
[----:B------:R-:W-:Y:S02]  /*4410*/  IADD3 R3, PT, PT, R28, UR4, R5 ;  /* 0x000000041c037c10 */ /* 0x000fe4000fffe005 */
[----:B------:R-:W-:Y:S02]  /*4420*/  IADD3 R5, PT, PT, R0, R26, R29 ;  /* 0x0000001a00057210 */ /* 0x000fe40007ffe01d */
[--C-:B------:R-:W-:Y:S02]  /*4430*/  SHF.R.U32.HI R13, RZ, 0x8, R3.reuse ;  /* 0x00000008ff0d7819 */ /* 0x100fe40000011603 */
[--C-:B------:R-:W-:Y:S02]  /*4440*/  SHF.R.U32.HI R15, RZ, 0x10, R3.reuse ;  /* 0x00000010ff0f7819 */ /* 0x100fe40000011603 */
[----:B------:R-:W-:-:S02]  /*4450*/  SHF.R.U32.HI R17, RZ, 0x18, R3 ;  /* 0x00000018ff117819 */ /* 0x000fc40000011603 */
[----:B------:R-:W-:Y:S02]  /*4460*/  SHF.R.U32.HI R19, RZ, 0x8, R7 ;  /* 0x00000008ff137819 */ /* 0x000fe40000011607 */
[----:B------:R-:W-:Y:S02]  /*4470*/  IADD3 R21, PT, PT, R2, R24, R21 ;  /* 0x0000001802157210 */ /* 0x000fe40007ffe015 */
[----:B------:R-:W-:Y:S02]  /*4480*/  IADD3 R11, PT, PT, R20, UR5, R6 ;  /* 0x00000005140b7c10 */ /* 0x000fe4000fffe006 */
[--C-:B------:R-:W-:Y:S02]  /*4490*/  SHF.R.U32.HI R23, RZ, 0x10, R7.reuse ;  /* 0x00000010ff177819 */ /* 0x100fe40000011607 */
[----:B------:R-:W-:Y:S02]  /*44a0*/  SHF.R.U32.HI R25, RZ, 0x18, R7 ;  /* 0x00000018ff197819 */ /* 0x000fe40000011607 */
[--C-:B------:R-:W-:Y:S01]  /*44b0*/  SHF.R.U32.HI R27, RZ, 0x10, R5.reuse ;  /* 0x00000010ff1b7819 */ /* 0x100fe20000011605 */
[----:B0-----:R0:W-:Y:S01]  /*44c0*/  STG.E.U8 desc[UR10][R8.64], R3 ;  /* 0x0000000308007986 */ /* 0x0011e2000c10110a */
[----:B------:R-:W-:-:S03]  /*44d0*/  SHF.R.U32.HI R29, RZ, 0x18, R5 ;  /* 0x00000018ff1d7819 */ /* 0x000fc60000011605 */
[----:B------:R1:W-:Y:S04]  /*44e0*/  STG.E.U8 desc[UR10][R8.64+0x1], R13 ;  /* 0x0000010d08007986 */ /* 0x0003e8000c10110a */
[----:B------:R2:W-:Y:S04]  /*44f0*/  STG.E.U8 desc[UR10][R8.64+0x2], R15 ;  /* 0x0000020f08007986 */ /* 0x0005e8000c10110a */
[----:B------:R3:W-:Y:S01]  /*4500*/  STG.E.U8 desc[UR10][R8.64+0x3], R17 ;  /* 0x0000031108007986 */ /* 0x0007e2000c10110a */
[----:B0-----:R-:W-:-:S03]  /*4510*/  SHF.R.U32.HI R3, RZ, 0x8, R5 ;  /* 0x00000008ff037819 */ /* 0x001fc60000011605 */
[----:B------:R0:W-:Y:S01]  /*4520*/  STG.E.U8 desc[UR10][R8.64+0x5], R19 ;  /* 0x0000051308007986 */ /* 0x0001e2000c10110a */
[----:B-1----:R-:W-:-:S03]  /*4530*/  SHF.R.U32.HI R13, RZ, 0x8, R21 ;  /* 0x00000008ff0d7819 */ /* 0x002fc60000011615 */
[----:B------:R1:W-:Y:S01]  /*4540*/  STG.E.U8 desc[UR10][R8.64+0x4], R7 ;  /* 0x0000040708007986 */ /* 0x0003e2000c10110a */
[----:B--2---:R-:W-:-:S03]  /*4550*/  SHF.R.U32.HI R15, RZ, 0x18, R21 ;  /* 0x00000018ff0f7819 */ /* 0x004fc60000011615 */
[----:B------:R2:W-:Y:S01]  /*4560*/  STG.E.U8 desc[UR10][R8.64+0x8], R5 ;  /* 0x0000080508007986 */ /* 0x0005e2000c10110a */
[--C-:B---3--:R-:W-:Y:S02]  /*4570*/  SHF.R.U32.HI R17, RZ, 0x10, R11.reuse ;  /* 0x00000010ff117819 */ /* 0x108fe4000001160b */
[----:B0-----:R-:W-:Y:S01]  /*4580*/  SHF.R.U32.HI R19, RZ, 0x18, R11 ;  /* 0x00000018ff137819 */ /* 0x001fe2000001160b */
[----:B------:R-:W-:Y:S01]  /*4590*/  STG.E.U8 desc[UR10][R8.64+0x6], R23 ;  /* 0x0000061708007986 */ /* 0x000fe2000c10110a */
[----:B-1----:R-:W-:-:S03]  /*45a0*/  SHF.R.U32.HI R7, RZ, 0x10, R21 ;  /* 0x00000010ff077819 */ /* 0x002fc60000011615 */
[----:B------:R-:W-:Y:S01]  /*45b0*/  STG.E.U8 desc[UR10][R8.64+0x7], R25 ;  /* 0x0000071908007986 */ /* 0x000fe2000c10110a */
[----:B--2---:R-:W-:-:S03]  /*45c0*/  SHF.R.U32.HI R5, RZ, 0x8, R11 ;  /* 0x00000008ff057819 */ /* 0x004fc6000001160b */
[----:B------:R-:W-:Y:S04]  /*45d0*/  STG.E.U8 desc[UR10][R8.64+0x9], R3 ;  /* 0x0000090308007986 */ /* 0x000fe8000c10110a */
        /* <DEDUP_REMOVED lines=9> */
[----:B------:R-:W-:Y:S01]  /*4670*/  STG.E.U8 desc[UR10][R8.64+0x13], R19 ;  /* 0x0000131308007986 */ /* 0x000fe2000c10110a */
[----:B------:R-:W-:Y:S05]  /*4680*/  EXIT ;  /* 0x000000000000794d */ /* 0x000fea0003800000 */
.L_x_16:
[----:B------:R-:W-:-:S00]  /*4690*/  BRA `(.L_x_16) ;  /* 0xfffffffc00fc7947 */ /* 0x000fc0000383ffff */
[----:B------:R-:W-:-:S00]  /*46a0*/  NOP ;  /* 0x0000000000007918 */ /* 0x000fc00000000000 */
        /* <DEDUP_REMOVED lines=13> */
.L_x_17:


//--------------------- .nv.global.init           --------------------------
	.section	.nv.global.init,"aw",@progbits
	.align	4
.nv.global.init:
	.type		K,@object
	.size		K,(Kp - K)
K:
        /*0000*/ 	.byte	0x00, 0x00, 0x00, 0x00, 0x99, 0x79, 0x82, 0x5a, 0xa1, 0xeb, 0xd9, 0x6e, 0xdc, 0xbc, 0x1b, 0x8f
        /*0010*/ 	.byte	0x4e, 0xfd, 0x53, 0xa9
	.type		Kp,@object
	.size		Kp,(S - Kp)
Kp:
        /*0014*/ 	.byte	0xe6, 0x8b, 0xa2, 0x50, 0x24, 0xd1, 0x4d, 0x5c, 0xf3, 0x3e, 0x70, 0x6d, 0xe9, 0x76, 0x6d, 0x7a
        /*0024*/ 	.byte	0x00, 0x00, 0x00, 0x00
	.type		S,@object
	.size		S,(R - S)
S:
        /*0028*/ 	.byte	0x0b, 0x00, 0x00, 0x00, 0x0e, 0x00, 0x00, 0x00, 0x0f, 0x00, 0x00, 0x00, 0x0c, 0x00, 0x00, 0x00
        /* <DEDUP_REMOVED lines=19> */
	.type		R,@object
	.size		R,(Sp - R)
R:
        /* <DEDUP_REMOVED lines=20> */
	.type		Sp,@object
	.size		Sp,(Rp - Sp)
Sp:
        /* <DEDUP_REMOVED lines=20> */
	.type		Rp,@object
	.size		Rp,(.L_3 - Rp)
Rp:
        /* <DEDUP_REMOVED lines=20> */
.L_3:


//--------------------- .nv.shared.reserved.0     --------------------------
	.section	.nv.shared.reserved.0,"aw",@nobits
	.weak		__nv_reservedSMEM_offset_0_alias
	.size		__nv_reservedSMEM_offset_0_alias, 0, 64
	.other		__nv_reservedSMEM_offset_0_alias,@"STO_CUDA_RESERVED_SHARED STV_DEFAULT"
__nv_reservedSMEM_offset_0_alias:
	.zero		0
	.zero		64


//--------------------- .nv.constant0._Z21ripemd160_test_kernelPKhmPh --------------------------
	.section	.nv.constant0._Z21ripemd160_test_kernelPKhmPh,"a",@progbits
	.sectionflags	@""
	.align	4
.nv.constant0._Z21ripemd160_test_kernelPKhmPh:
	.zero		920


//--------------------- SYMBOLS --------------------------

	.type		.nv.reservedSmem.offset0,@object
	.size		.nv.reservedSmem.offset0,0x4
